//
// Generated by NVIDIA NVVM Compiler
//
// Compiler Build ID: CL-36424714
// Cuda compilation tools, release 13.0, V13.0.88
// Based on NVVM 20.0.0
//

.version 9.0
.target sm_100
.address_size 64

	// .globl	_Z8shuffleNPfS_im
.global .align 1 .b8 _ZN34_INTERNAL_faba5c12_4_k_cu__Z4getNi4cuda3std3__45__cpo5beginE[1];
.global .align 1 .b8 _ZN34_INTERNAL_faba5c12_4_k_cu__Z4getNi4cuda3std3__45__cpo3endE[1];
.global .align 1 .b8 _ZN34_INTERNAL_faba5c12_4_k_cu__Z4getNi4cuda3std3__45__cpo6cbeginE[1];
.global .align 1 .b8 _ZN34_INTERNAL_faba5c12_4_k_cu__Z4getNi4cuda3std3__45__cpo4cendE[1];
.global .align 1 .b8 _ZN34_INTERNAL_faba5c12_4_k_cu__Z4getNi4cuda3std3__45__cpo6rbeginE[1];
.global .align 1 .b8 _ZN34_INTERNAL_faba5c12_4_k_cu__Z4getNi4cuda3std3__45__cpo4rendE[1];
.global .align 1 .b8 _ZN34_INTERNAL_faba5c12_4_k_cu__Z4getNi4cuda3std3__45__cpo7crbeginE[1];
.global .align 1 .b8 _ZN34_INTERNAL_faba5c12_4_k_cu__Z4getNi4cuda3std3__45__cpo5crendE[1];
.global .align 1 .b8 _ZN34_INTERNAL_faba5c12_4_k_cu__Z4getNi4cuda3std3__436_GLOBAL__N__faba5c12_4_k_cu__Z4getNi6ignoreE[1];
.global .align 1 .b8 _ZN34_INTERNAL_faba5c12_4_k_cu__Z4getNi4cuda3std3__419piecewise_constructE[1];
.global .align 1 .b8 _ZN34_INTERNAL_faba5c12_4_k_cu__Z4getNi4cuda3std3__48in_placeE[1];
.global .align 1 .b8 _ZN34_INTERNAL_faba5c12_4_k_cu__Z4getNi4cuda3std3__420unreachable_sentinelE[1];
.global .align 1 .b8 _ZN34_INTERNAL_faba5c12_4_k_cu__Z4getNi4cuda3std3__47nulloptE[1];
.global .align 1 .b8 _ZN34_INTERNAL_faba5c12_4_k_cu__Z4getNi4cuda3std3__48unexpectE[1];
.global .align 1 .b8 _ZN34_INTERNAL_faba5c12_4_k_cu__Z4getNi4cuda3std6ranges3__45__cpo4swapE[1];
.global .align 1 .b8 _ZN34_INTERNAL_faba5c12_4_k_cu__Z4getNi4cuda3std6ranges3__45__cpo9iter_moveE[1];
.global .align 1 .b8 _ZN34_INTERNAL_faba5c12_4_k_cu__Z4getNi4cuda3std6ranges3__45__cpo5beginE[1];
.global .align 1 .b8 _ZN34_INTERNAL_faba5c12_4_k_cu__Z4getNi4cuda3std6ranges3__45__cpo3endE[1];
.global .align 1 .b8 _ZN34_INTERNAL_faba5c12_4_k_cu__Z4getNi4cuda3std6ranges3__45__cpo6cbeginE[1];
.global .align 1 .b8 _ZN34_INTERNAL_faba5c12_4_k_cu__Z4getNi4cuda3std6ranges3__45__cpo4cendE[1];
.global .align 1 .b8 _ZN34_INTERNAL_faba5c12_4_k_cu__Z4getNi4cuda3std6ranges3__45__cpo7advanceE[1];
.global .align 1 .b8 _ZN34_INTERNAL_faba5c12_4_k_cu__Z4getNi4cuda3std6ranges3__45__cpo9iter_swapE[1];
.global .align 1 .b8 _ZN34_INTERNAL_faba5c12_4_k_cu__Z4getNi4cuda3std6ranges3__45__cpo4nextE[1];
.global .align 1 .b8 _ZN34_INTERNAL_faba5c12_4_k_cu__Z4getNi4cuda3std6ranges3__45__cpo4prevE[1];
.global .align 1 .b8 _ZN34_INTERNAL_faba5c12_4_k_cu__Z4getNi4cuda3std6ranges3__45__cpo4dataE[1];
.global .align 1 .b8 _ZN34_INTERNAL_faba5c12_4_k_cu__Z4getNi4cuda3std6ranges3__45__cpo5cdataE[1];
.global .align 1 .b8 _ZN34_INTERNAL_faba5c12_4_k_cu__Z4getNi4cuda3std6ranges3__45__cpo4sizeE[1];
.global .align 1 .b8 _ZN34_INTERNAL_faba5c12_4_k_cu__Z4getNi4cuda3std6ranges3__45__cpo5ssizeE[1];
.global .align 1 .b8 _ZN34_INTERNAL_faba5c12_4_k_cu__Z4getNi4cuda3std6ranges3__45__cpo8distanceE[1];
.global .align 1 .b8 _ZN34_INTERNAL_faba5c12_4_k_cu__Z4getNi6thrust24THRUST_300001_SM_1000_NS8cuda_cub3parE[1];
.global .align 1 .b8 _ZN34_INTERNAL_faba5c12_4_k_cu__Z4getNi6thrust24THRUST_300001_SM_1000_NS8cuda_cub10par_nosyncE[1];
.global .align 1 .b8 _ZN34_INTERNAL_faba5c12_4_k_cu__Z4getNi6thrust24THRUST_300001_SM_1000_NS6system6detail10sequential3seqE[1];
.global .align 1 .b8 _ZN34_INTERNAL_faba5c12_4_k_cu__Z4getNi6thrust24THRUST_300001_SM_1000_NS12placeholders2_1E[1];
.global .align 1 .b8 _ZN34_INTERNAL_faba5c12_4_k_cu__Z4getNi6thrust24THRUST_300001_SM_1000_NS12placeholders2_2E[1];
.global .align 1 .b8 _ZN34_INTERNAL_faba5c12_4_k_cu__Z4getNi6thrust24THRUST_300001_SM_1000_NS12placeholders2_3E[1];
.global .align 1 .b8 _ZN34_INTERNAL_faba5c12_4_k_cu__Z4getNi6thrust24THRUST_300001_SM_1000_NS12placeholders2_4E[1];
.global .align 1 .b8 _ZN34_INTERNAL_faba5c12_4_k_cu__Z4getNi6thrust24THRUST_300001_SM_1000_NS12placeholders2_5E[1];
.global .align 1 .b8 _ZN34_INTERNAL_faba5c12_4_k_cu__Z4getNi6thrust24THRUST_300001_SM_1000_NS12placeholders2_6E[1];
.global .align 1 .b8 _ZN34_INTERNAL_faba5c12_4_k_cu__Z4getNi6thrust24THRUST_300001_SM_1000_NS12placeholders2_7E[1];
.global .align 1 .b8 _ZN34_INTERNAL_faba5c12_4_k_cu__Z4getNi6thrust24THRUST_300001_SM_1000_NS12placeholders2_8E[1];
.global .align 1 .b8 _ZN34_INTERNAL_faba5c12_4_k_cu__Z4getNi6thrust24THRUST_300001_SM_1000_NS12placeholders2_9E[1];
.global .align 1 .b8 _ZN34_INTERNAL_faba5c12_4_k_cu__Z4getNi6thrust24THRUST_300001_SM_1000_NS12placeholders3_10E[1];
.global .align 1 .b8 _ZN34_INTERNAL_faba5c12_4_k_cu__Z4getNi6thrust24THRUST_300001_SM_1000_NS3seqE[1];

.visible .entry _Z8shuffleNPfS_im(
	.param .u64 .ptr .align 1 _Z8shuffleNPfS_im_param_0,
	.param .u64 .ptr .align 1 _Z8shuffleNPfS_im_param_1,
	.param .u32 _Z8shuffleNPfS_im_param_2,
	.param .u64 _Z8shuffleNPfS_im_param_3
)
{
	.reg .pred 	%p<5>;
	.reg .b32 	%r<10>;
	.reg .b32 	%f<3>;
	.reg .b64 	%rd<31>;

	ld.param.u64 	%rd12, [_Z8shuffleNPfS_im_param_0];
	ld.param.u64 	%rd13, [_Z8shuffleNPfS_im_param_1];
	ld.param.u32 	%r1, [_Z8shuffleNPfS_im_param_2];
	cvta.to.global.u64 	%rd1, %rd12;
	cvta.to.global.u64 	%rd2, %rd13;
	mov.u32 	%r2, %ctaid.x;
	mul.lo.s32 	%r3, %r1, %r2;
	cvt.u64.u32 	%rd3, %r3;
	mov.u32 	%r4, %ntid.x;
	cvt.u64.u32 	%rd4, %r4;
	mov.u32 	%r5, %tid.x;
	cvt.u64.u32 	%rd30, %r5;
	cvt.s64.s32 	%rd6, %r1;
	setp.ge.u32 	%p1, %r5, %r1;
	@%p1 bra 	$L__BB0_3;
	shr.u32 	%r6, %r1, 31;
	add.s32 	%r7, %r1, %r6;
	shr.s32 	%r8, %r7, 1;
	cvt.s64.s32 	%rd7, %r8;
	mov.u64 	%rd29, %rd30;
$L__BB0_2:
	and.b64  	%rd14, %rd29, 1;
	neg.s64 	%rd15, %rd14;
	shr.u64 	%rd16, %rd29, 1;
	and.b64  	%rd17, %rd15, %rd7;
	add.s64 	%rd18, %rd16, %rd17;
	add.s64 	%rd19, %rd18, %rd3;
	shl.b64 	%rd20, %rd19, 2;
	add.s64 	%rd21, %rd1, %rd20;
	ld.global.f32 	%f1, [%rd21];
	add.s64 	%rd22, %rd29, %rd3;
	shl.b64 	%rd23, %rd22, 2;
	add.s64 	%rd24, %rd2, %rd23;
	st.global.f32 	[%rd24], %f1;
	add.s64 	%rd29, %rd29, %rd4;
	setp.lt.u64 	%p2, %rd29, %rd6;
	@%p2 bra 	$L__BB0_2;
$L__BB0_3:
	cvt.u32.u64 	%r9, %rd30;
	setp.ge.u32 	%p3, %r9, %r1;
	bar.sync 	0;
	@%p3 bra 	$L__BB0_5;
$L__BB0_4:
	add.s64 	%rd25, %rd30, %rd3;
	shl.b64 	%rd26, %rd25, 2;
	add.s64 	%rd27, %rd2, %rd26;
	ld.global.f32 	%f2, [%rd27];
	add.s64 	%rd28, %rd1, %rd26;
	st.global.f32 	[%rd28], %f2;
	add.s64 	%rd30, %rd30, %rd4;
	setp.lt.u64 	%p4, %rd30, %rd6;
	@%p4 bra 	$L__BB0_4;
$L__BB0_5:
	ret;

}
	// .globl	_Z10butterflyNPfS_im
.visible .entry _Z10butterflyNPfS_im(
	.param .u64 .ptr .align 1 _Z10butterflyNPfS_im_param_0,
	.param .u64 .ptr .align 1 _Z10butterflyNPfS_im_param_1,
	.param .u32 _Z10butterflyNPfS_im_param_2,
	.param .u64 _Z10butterflyNPfS_im_param_3
)
{
	.reg .pred 	%p<7>;
	.reg .b32 	%r<11>;
	.reg .b32 	%f<3>;
	.reg .b64 	%rd<36>;

	ld.param.u64 	%rd16, [_Z10butterflyNPfS_im_param_0];
	ld.param.u64 	%rd17, [_Z10butterflyNPfS_im_param_1];
	ld.param.u32 	%r1, [_Z10butterflyNPfS_im_param_2];
	cvta.to.global.u64 	%rd1, %rd16;
	cvta.to.global.u64 	%rd2, %rd17;
	mov.u32 	%r2, %ctaid.x;
	mul.lo.s32 	%r3, %r1, %r2;
	cvt.u64.u32 	%rd3, %r3;
	mov.u32 	%r4, %ntid.x;
	cvt.u64.u32 	%rd4, %r4;
	mov.u32 	%r5, %tid.x;
	cvt.u64.u32 	%rd35, %r5;
	cvt.s64.s32 	%rd6, %r1;
	setp.ge.u32 	%p1, %r5, %r1;
	@%p1 bra 	$L__BB1_6;
	shr.u32 	%r6, %r1, 31;
	add.s32 	%r7, %r1, %r6;
	shr.s32 	%r8, %r7, 1;
	cvt.s64.s32 	%rd7, %r8;
	add.s32 	%r9, %r8, -1;
	cvt.s64.s32 	%rd8, %r9;
	mov.u64 	%rd33, %rd35;
$L__BB1_2:
	setp.ge.u64 	%p2, %rd33, %rd7;
	@%p2 bra 	$L__BB1_4;
	and.b64  	%rd20, %rd33, 1;
	neg.s64 	%rd21, %rd20;
	and.b64  	%rd22, %rd21, %rd8;
	add.s64 	%rd34, %rd33, %rd22;
	bra.uni 	$L__BB1_5;
$L__BB1_4:
	and.b64  	%rd18, %rd33, 1;
	setp.eq.b64 	%p3, %rd18, 1;
	selp.b64 	%rd19, 0, %rd8, %p3;
	sub.s64 	%rd34, %rd33, %rd19;
$L__BB1_5:
	add.s64 	%rd23, %rd34, %rd3;
	shl.b64 	%rd24, %rd23, 2;
	add.s64 	%rd25, %rd1, %rd24;
	ld.global.f32 	%f1, [%rd25];
	add.s64 	%rd26, %rd33, %rd3;
	shl.b64 	%rd27, %rd26, 2;
	add.s64 	%rd28, %rd2, %rd27;
	st.global.f32 	[%rd28], %f1;
	add.s64 	%rd33, %rd33, %rd4;
	setp.lt.u64 	%p4, %rd33, %rd6;
	@%p4 bra 	$L__BB1_2;
$L__BB1_6:
	cvt.u32.u64 	%r10, %rd35;
	setp.ge.u32 	%p5, %r10, %r1;
	bar.sync 	0;
	@%p5 bra 	$L__BB1_8;
$L__BB1_7:
	add.s64 	%rd29, %rd35, %rd3;
	shl.b64 	%rd30, %rd29, 2;
	add.s64 	%rd31, %rd2, %rd30;
	ld.global.f32 	%f2, [%rd31];
	add.s64 	%rd32, %rd1, %rd30;
	st.global.f32 	[%rd32], %f2;
	add.s64 	%rd35, %rd35, %rd4;
	setp.lt.u64 	%p6, %rd35, %rd6;
	@%p6 bra 	$L__BB1_7;
$L__BB1_8:
	ret;

}
	// .globl	_Z14compareAndSwapPfim
.visible .entry _Z14compareAndSwapPfim(
	.param .u64 .ptr .align 1 _Z14compareAndSwapPfim_param_0,
	.param .u32 _Z14compareAndSwapPfim_param_1,
	.param .u64 _Z14compareAndSwapPfim_param_2
)
{
	.reg .pred 	%p<6>;
	.reg .b32 	%r<9>;
	.reg .b32 	%f<9>;
	.reg .b64 	%rd<16>;

	ld.param.u64 	%rd9, [_Z14compareAndSwapPfim_param_0];
	ld.param.u32 	%r2, [_Z14compareAndSwapPfim_param_1];
	ld.param.u64 	%rd10, [_Z14compareAndSwapPfim_param_2];
	mov.u32 	%r3, %ntid.x;
	mov.u32 	%r4, %nctaid.x;
	mul.lo.s32 	%r1, %r3, %r4;
	mov.u32 	%r5, %ctaid.x;
	mul.wide.u32 	%rd11, %r3, %r5;
	mov.u32 	%r6, %tid.x;
	cvt.u64.u32 	%rd12, %r6;
	add.s64 	%rd15, %rd11, %rd12;
	shr.u64 	%rd2, %rd10, 1;
	setp.ge.u64 	%p1, %rd15, %rd2;
	@%p1 bra 	$L__BB2_7;
	mov.b32 	%r7, 1;
	shl.b32 	%r8, %r7, %r2;
	cvt.s64.s32 	%rd3, %r8;
	cvt.u64.u32 	%rd4, %r1;
	cvta.to.global.u64 	%rd5, %rd9;
$L__BB2_2:
	and.b64  	%rd13, %rd15, %rd3;
	setp.eq.s64 	%p2, %rd13, 0;
	shl.b64 	%rd14, %rd15, 3;
	add.s64 	%rd7, %rd5, %rd14;
	@%p2 bra 	$L__BB2_4;
	ld.global.f32 	%f8, [%rd7];
	ld.global.f32 	%f7, [%rd7+4];
	setp.lt.f32 	%p3, %f8, %f7;
	@%p3 bra 	$L__BB2_5;
	bra.uni 	$L__BB2_6;
$L__BB2_4:
	ld.global.f32 	%f8, [%rd7];
	ld.global.f32 	%f7, [%rd7+4];
	setp.ltu.f32 	%p4, %f8, %f7;
	@%p4 bra 	$L__BB2_6;
$L__BB2_5:
	st.global.f32 	[%rd7], %f7;
	st.global.f32 	[%rd7+4], %f8;
$L__BB2_6:
	add.s64 	%rd15, %rd15, %rd4;
	setp.lt.u64 	%p5, %rd15, %rd2;
	@%p5 bra 	$L__BB2_2;
$L__BB2_7:
	ret;

}
	// .globl	_ZN3cub18CUB_300001_SM_10006detail11EmptyKernelIvEEvv
.visible .entry _ZN3cub18CUB_300001_SM_10006detail11EmptyKernelIvEEvv()
{


	ret;

}


// ===== COMPILED SASS (sm_100) =====

	.target	sm_100

	.elftype	@"ET_EXEC"


//--------------------- .note.nv.tkinfo           --------------------------
	.section	.note.nv.tkinfo,"",@"SHT_NOTE"
	.sectionflags	@"SHF_NOTE_NV_TKINFO"
	.tkinfo
        /*0018*/ 	.word	0x00000002
        /*0030*/ 	.string	""
        /*0030*/ 	.string	"ptxas"
        /*0030*/ 	.string	"Cuda compilation tools, release 13.0, V13.0.88"
        /*0030*/ 	.string	"Build cuda_13.0.r13.0/compiler.36424714_0"
        /*0030*/ 	.string	"-arch sm_100 -m 64 "



//--------------------- .note.nv.cuinfo           --------------------------
	.section	.note.nv.cuinfo,"",@"SHT_NOTE"
	.sectionflags	@"SHF_NOTE_NV_CUINFO"
        /*0018*/ 	.short	0x0002
        /*001a*/ 	.short	0x0064
        /*001c*/ 	.short	0x0082
	.zero		2


//--------------------- .nv.info                  --------------------------
	.section	.nv.info,"",@"SHT_CUDA_INFO"
	.align	4


	//----- nvinfo : EIATTR_REGCOUNT
	.align		4
        /*0000*/ 	.byte	0x04, 0x2f
        /*0002*/ 	.short	(.L_44 - .L_43)
	.align		4
.L_43:
        /*0004*/ 	.word	index@(_Z8shuffleNPfS_im)
        /*0008*/ 	.word	0x00000012


	//----- nvinfo : EIATTR_FRAME_SIZE
	.align		4
.L_44:
        /*000c*/ 	.byte	0x04, 0x11
        /*000e*/ 	.short	(.L_46 - .L_45)
	.align		4
.L_45:
        /*0010*/ 	.word	index@(_Z8shuffleNPfS_im)
        /*0014*/ 	.word	0x00000000


	//----- nvinfo : EIATTR_REGCOUNT
	.align		4
.L_46:
        /*0018*/ 	.byte	0x04, 0x2f
        /*001a*/ 	.short	(.L_48 - .L_47)
	.align		4
.L_47:
        /*001c*/ 	.word	index@(_Z10butterflyNPfS_im)
        /*0020*/ 	.word	0x00000013


	//----- nvinfo : EIATTR_FRAME_SIZE
	.align		4
.L_48:
        /*0024*/ 	.byte	0x04, 0x11
        /*0026*/ 	.short	(.L_50 - .L_49)
	.align		4
.L_49:
        /*0028*/ 	.word	index@(_Z10butterflyNPfS_im)
        /*002c*/ 	.word	0x00000000


	//----- nvinfo : EIATTR_REGCOUNT
	.align		4
.L_50:
        /*0030*/ 	.byte	0x04, 0x2f
        /*0032*/ 	.short	(.L_52 - .L_51)
	.align		4
.L_51:
        /*0034*/ 	.word	index@(_Z14compareAndSwapPfim)
        /*0038*/ 	.word	0x0000000a


	//----- nvinfo : EIATTR_FRAME_SIZE
	.align		4
.L_52:
        /*003c*/ 	.byte	0x04, 0x11
        /*003e*/ 	.short	(.L_54 - .L_53)
	.align		4
.L_53:
        /*0040*/ 	.word	index@(_Z14compareAndSwapPfim)
        /*0044*/ 	.word	0x00000000


	//----- nvinfo : EIATTR_REGCOUNT
	.align		4
.L_54:
        /*0048*/ 	.byte	0x04, 0x2f
        /*004a*/ 	.short	(.L_56 - .L_55)
	.align		4
.L_55:
        /*004c*/ 	.word	index@(_ZN3cub18CUB_300001_SM_10006detail11EmptyKernelIvEEvv)
        /*0050*/ 	.word	0x00000004


	//----- nvinfo : EIATTR_FRAME_SIZE
	.align		4
.L_56:
        /*0054*/ 	.byte	0x04, 0x11
        /*0056*/ 	.short	(.L_58 - .L_57)
	.align		4
.L_57:
        /*0058*/ 	.word	index@(_ZN3cub18CUB_300001_SM_10006detail11EmptyKernelIvEEvv)
        /*005c*/ 	.word	0x00000000


	//----- nvinfo : EIATTR_MIN_STACK_SIZE
	.align		4
.L_58:
        /*0060*/ 	.byte	0x04, 0x12
        /*0062*/ 	.short	(.L_60 - .L_59)
	.align		4
.L_59:
        /*0064*/ 	.word	index@(_ZN3cub18CUB_300001_SM_10006detail11EmptyKernelIvEEvv)
        /*0068*/ 	.word	0x00000000


	//----- nvinfo : EIATTR_MIN_STACK_SIZE
	.align		4
.L_60:
        /*006c*/ 	.byte	0x04, 0x12
        /*006e*/ 	.short	(.L_62 - .L_61)
	.align		4
.L_61:
        /*0070*/ 	.word	index@(_Z14compareAndSwapPfim)
        /*0074*/ 	.word	0x00000000


	//----- nvinfo : EIATTR_MIN_STACK_SIZE
	.align		4
.L_62:
        /*0078*/ 	.byte	0x04, 0x12
        /*007a*/ 	.short	(.L_64 - .L_63)
	.align		4
.L_63:
        /*007c*/ 	.word	index@(_Z10butterflyNPfS_im)
        /*0080*/ 	.word	0x00000000


	//----- nvinfo : EIATTR_MIN_STACK_SIZE
	.align		4
.L_64:
        /*0084*/ 	.byte	0x04, 0x12
        /*0086*/ 	.short	(.L_66 - .L_65)
	.align		4
.L_65:
        /*0088*/ 	.word	index@(_Z8shuffleNPfS_im)
        /*008c*/ 	.word	0x00000000
.L_66:


//--------------------- .nv.compat                --------------------------
	.section	.nv.compat,"",@"SHT_CUDA_COMPAT_INFO"
	.align	4
        /*0000*/ 	.byte	0x02, 0x09, 0x00, 0x00, 0x02, 0x02, 0x01, 0x00, 0x02, 0x05, 0x05, 0x00, 0x03, 0x07, 0x01, 0x01
        /*0010*/ 	.byte	0x02, 0x03, 0x00, 0x00, 0x02, 0x06, 0x01, 0x00, 0x04, 0x0b, 0x08, 0x00, 0x09, 0x00, 0x00, 0x00
        /*0020*/ 	.byte	0x00, 0x00, 0x00, 0x00


//--------------------- .nv.info._ZN3cub18CUB_300001_SM_10006detail11EmptyKernelIvEEvv --------------------------
	.section	.nv.info._ZN3cub18CUB_300001_SM_10006detail11EmptyKernelIvEEvv,"",@"SHT_CUDA_INFO"
	.sectionflags	@""
	.align	4


	//----- nvinfo : EIATTR_CUDA_API_VERSION
	.align		4
        /*0000*/ 	.byte	0x04, 0x37
        /*0002*/ 	.short	(.L_68 - .L_67)
.L_67:
        /*0004*/ 	.word	0x00000082


	//----- nvinfo : EIATTR_SPARSE_MMA_MASK
	.align		4
.L_68:
        /*0008*/ 	.byte	0x03, 0x50
        /*000a*/ 	.short	0x0000


	//----- nvinfo : EIATTR_MAXREG_COUNT
	.align		4
        /*000c*/ 	.byte	0x03, 0x1b
        /*000e*/ 	.short	0x00ff


	//----- nvinfo : EIATTR_MERCURY_ISA_VERSION
	.align		4
        /*0010*/ 	.byte	0x03, 0x5f
        /*0012*/ 	.short	0x0101


	//----- nvinfo : EIATTR_VRC_CTA_INIT_COUNT
	.align		4
        /*0014*/ 	.byte	0x02, 0x4a
	.zero		1
	.zero		1


	//----- nvinfo : EIATTR_EXIT_INSTR_OFFSETS
	.align		4
        /*0018*/ 	.byte	0x04, 0x1c
        /*001a*/ 	.short	(.L_70 - .L_69)


	//   ....[0]....
.L_69:
        /*001c*/ 	.word	0x00000010


	//----- nvinfo : EIATTR_SW_WAR
	.align		4
.L_70:
        /*0020*/ 	.byte	0x04, 0x36
        /*0022*/ 	.short	(.L_72 - .L_71)
.L_71:
        /*0024*/ 	.word	0x00000008
.L_72:


//--------------------- .nv.info._Z14compareAndSwapPfim --------------------------
	.section	.nv.info._Z14compareAndSwapPfim,"",@"SHT_CUDA_INFO"
	.sectionflags	@""
	.align	4


	//----- nvinfo : EIATTR_CUDA_API_VERSION
	.align		4
        /*0000*/ 	.byte	0x04, 0x37
        /*0002*/ 	.short	(.L_74 - .L_73)
.L_73:
        /*0004*/ 	.word	0x00000082


	//----- nvinfo : EIATTR_KPARAM_INFO
	.align		4
.L_74:
        /*0008*/ 	.byte	0x04, 0x17
        /*000a*/ 	.short	(.L_76 - .L_75)
.L_75:
        /*000c*/ 	.word	0x00000000
        /*0010*/ 	.short	0x0002
        /*0012*/ 	.short	0x0010
        /*0014*/ 	.byte	0x00, 0xf0, 0x21, 0x00


	//----- nvinfo : EIATTR_KPARAM_INFO
	.align		4
.L_76:
        /*0018*/ 	.byte	0x04, 0x17
        /*001a*/ 	.short	(.L_78 - .L_77)
.L_77:
        /*001c*/ 	.word	0x00000000
        /*0020*/ 	.short	0x0001
        /*0022*/ 	.short	0x0008
        /*0024*/ 	.byte	0x00, 0xf0, 0x11, 0x00


	//----- nvinfo : EIATTR_KPARAM_INFO
	.align		4
.L_78:
        /*0028*/ 	.byte	0x04, 0x17
        /*002a*/ 	.short	(.L_80 - .L_79)
.L_79:
        /*002c*/ 	.word	0x00000000
        /*0030*/ 	.short	0x0000
        /*0032*/ 	.short	0x0000
        /*0034*/ 	.byte	0x00, 0xf5, 0x21, 0x00


	//----- nvinfo : EIATTR_SPARSE_MMA_MASK
	.align		4
.L_80:
        /*0038*/ 	.byte	0x03, 0x50
        /*003a*/ 	.short	0x0000


	//----- nvinfo : EIATTR_MAXREG_COUNT
	.align		4
        /*003c*/ 	.byte	0x03, 0x1b
        /*003e*/ 	.short	0x00ff


	//----- nvinfo : EIATTR_MERCURY_ISA_VERSION
	.align		4
        /*0040*/ 	.byte	0x03, 0x5f
        /*0042*/ 	.short	0x0101


	//----- nvinfo : EIATTR_VRC_CTA_INIT_COUNT
	.align		4
        /*0044*/ 	.byte	0x02, 0x4a
	.zero		1
	.zero		1


	//----- nvinfo : EIATTR_EXIT_INSTR_OFFSETS
	.align		4
        /*0048*/ 	.byte	0x04, 0x1c
        /*004a*/ 	.short	(.L_82 - .L_81)


	//   ....[0]....
.L_81:
        /*004c*/ 	.word	0x000000d0


	//   ....[1]....
        /*0050*/ 	.word	0x00000310


	//----- nvinfo : EIATTR_CRS_STACK_SIZE
	.align		4
.L_82:
        /*0054*/ 	.byte	0x04, 0x1e
        /*0056*/ 	.short	(.L_84 - .L_83)
.L_83:
        /*0058*/ 	.word	0x00000000


	//----- nvinfo : EIATTR_CBANK_PARAM_SIZE
	.align		4
.L_84:
        /*005c*/ 	.byte	0x03, 0x19
        /*005e*/ 	.short	0x0018


	//----- nvinfo : EIATTR_PARAM_CBANK
	.align		4
        /*0060*/ 	.byte	0x04, 0x0a
        /*0062*/ 	.short	(.L_86 - .L_85)
	.align		4
.L_85:
        /*0064*/ 	.word	index@(.nv.constant0._Z14compareAndSwapPfim)
        /*0068*/ 	.short	0x0380
        /*006a*/ 	.short	0x0018


	//----- nvinfo : EIATTR_SW_WAR
	.align		4
.L_86:
        /*006c*/ 	.byte	0x04, 0x36
        /*006e*/ 	.short	(.L_88 - .L_87)
.L_87:
        /*0070*/ 	.word	0x00000008
.L_88:


//--------------------- .nv.info._Z10butterflyNPfS_im --------------------------
	.section	.nv.info._Z10butterflyNPfS_im,"",@"SHT_CUDA_INFO"
	.sectionflags	@""
	.align	4


	//----- nvinfo : EIATTR_CUDA_API_VERSION
	.align		4
        /*0000*/ 	.byte	0x04, 0x37
        /*0002*/ 	.short	(.L_90 - .L_89)
.L_89:
        /*0004*/ 	.word	0x00000082


	//----- nvinfo : EIATTR_KPARAM_INFO
	.align		4
.L_90:
        /*0008*/ 	.byte	0x04, 0x17
        /*000a*/ 	.short	(.L_92 - .L_91)
.L_91:
        /*000c*/ 	.word	0x00000000
        /*0010*/ 	.short	0x0003
        /*0012*/ 	.short	0x0018
        /*0014*/ 	.byte	0x00, 0xf0, 0x21, 0x00


	//----- nvinfo : EIATTR_KPARAM_INFO
	.align		4
.L_92:
        /*0018*/ 	.byte	0x04, 0x17
        /*001a*/ 	.short	(.L_94 - .L_93)
.L_93:
        /*001c*/ 	.word	0x00000000
        /*0020*/ 	.short	0x0002
        /*0022*/ 	.short	0x0010
        /*0024*/ 	.byte	0x00, 0xf0, 0x11, 0x00


	//----- nvinfo : EIATTR_KPARAM_INFO
	.align		4
.L_94:
        /*0028*/ 	.byte	0x04, 0x17
        /*002a*/ 	.short	(.L_96 - .L_95)
.L_95:
        /*002c*/ 	.word	0x00000000
        /*0030*/ 	.short	0x0001
        /*0032*/ 	.short	0x0008
        /*0034*/ 	.byte	0x00, 0xf5, 0x21, 0x00


	//----- nvinfo : EIATTR_KPARAM_INFO
	.align		4
.L_96:
        /*0038*/ 	.byte	0x04, 0x17
        /*003a*/ 	.short	(.L_98 - .L_97)
.L_97:
        /*003c*/ 	.word	0x00000000
        /*0040*/ 	.short	0x0000
        /*0042*/ 	.short	0x0000
        /*0044*/ 	.byte	0x00, 0xf5, 0x21, 0x00


	//----- nvinfo : EIATTR_SPARSE_MMA_MASK
	.align		4
.L_98:
        /*0048*/ 	.byte	0x03, 0x50
        /*004a*/ 	.short	0x0000


	//----- nvinfo : EIATTR_MAXREG_COUNT
	.align		4
        /*004c*/ 	.byte	0x03, 0x1b
        /*004e*/ 	.short	0x00ff


	//----- nvinfo : EIATTR_NUM_BARRIERS
	.align		4
        /*0050*/ 	.byte	0x02, 0x4c
        /*0052*/ 	.byte	0x01
	.zero		1


	//----- nvinfo : EIATTR_MERCURY_ISA_VERSION
	.align		4
        /*0054*/ 	.byte	0x03, 0x5f
        /*0056*/ 	.short	0x0101


	//----- nvinfo : EIATTR_VRC_CTA_INIT_COUNT
	.align		4
        /*0058*/ 	.byte	0x02, 0x4a
	.zero		1
	.zero		1


	//----- nvinfo : EIATTR_EXIT_INSTR_OFFSETS
	.align		4
        /*005c*/ 	.byte	0x04, 0x1c
        /*005e*/ 	.short	(.L_100 - .L_99)


	//   ....[0]....
.L_99:
        /*0060*/ 	.word	0x00000390


	//   ....[1]....
        /*0064*/ 	.word	0x00000490


	//----- nvinfo : EIATTR_CRS_STACK_SIZE
	.align		4
.L_100:
        /*0068*/ 	.byte	0x04, 0x1e
        /*006a*/ 	.short	(.L_102 - .L_101)
.L_101:
        /*006c*/ 	.word	0x00000000


	//----- nvinfo : EIATTR_CBANK_PARAM_SIZE
	.align		4
.L_102:
        /*0070*/ 	.byte	0x03, 0x19
        /*0072*/ 	.short	0x0020


	//----- nvinfo : EIATTR_PARAM_CBANK
	.align		4
        /*0074*/ 	.byte	0x04, 0x0a
        /*0076*/ 	.short	(.L_104 - .L_103)
	.align		4
.L_103:
        /*0078*/ 	.word	index@(.nv.constant0._Z10butterflyNPfS_im)
        /*007c*/ 	.short	0x0380
        /*007e*/ 	.short	0x0020


	//----- nvinfo : EIATTR_SW_WAR
	.align		4
.L_104:
        /*0080*/ 	.byte	0x04, 0x36
        /*0082*/ 	.short	(.L_106 - .L_105)
.L_105:
        /*0084*/ 	.word	0x00000008
.L_106:


//--------------------- .nv.info._Z8shuffleNPfS_im --------------------------
	.section	.nv.info._Z8shuffleNPfS_im,"",@"SHT_CUDA_INFO"
	.sectionflags	@""
	.align	4


	//----- nvinfo : EIATTR_CUDA_API_VERSION
	.align		4
        /*0000*/ 	.byte	0x04, 0x37
        /*0002*/ 	.short	(.L_108 - .L_107)
.L_107:
        /*0004*/ 	.word	0x00000082


	//----- nvinfo : EIATTR_KPARAM_INFO
	.align		4
.L_108:
        /*0008*/ 	.byte	0x04, 0x17
        /*000a*/ 	.short	(.L_110 - .L_109)
.L_109:
        /*000c*/ 	.word	0x00000000
        /*0010*/ 	.short	0x0003
        /*0012*/ 	.short	0x0018
        /*0014*/ 	.byte	0x00, 0xf0, 0x21, 0x00


	//----- nvinfo : EIATTR_KPARAM_INFO
	.align		4
.L_110:
        /*0018*/ 	.byte	0x04, 0x17
        /*001a*/ 	.short	(.L_112 - .L_111)
.L_111:
        /*001c*/ 	.word	0x00000000
        /*0020*/ 	.short	0x0002
        /*0022*/ 	.short	0x0010
        /*0024*/ 	.byte	0x00, 0xf0, 0x11, 0x00


	//----- nvinfo : EIATTR_KPARAM_INFO
	.align		4
.L_112:
        /*0028*/ 	.byte	0x04, 0x17
        /*002a*/ 	.short	(.L_114 - .L_113)
.L_113:
        /*002c*/ 	.word	0x00000000
        /*0030*/ 	.short	0x0001
        /*0032*/ 	.short	0x0008
        /*0034*/ 	.byte	0x00, 0xf5, 0x21, 0x00


	//----- nvinfo : EIATTR_KPARAM_INFO
	.align		4
.L_114:
        /*0038*/ 	.byte	0x04, 0x17
        /*003a*/ 	.short	(.L_116 - .L_115)
.L_115:
        /*003c*/ 	.word	0x00000000
        /*0040*/ 	.short	0x0000
        /*0042*/ 	.short	0x0000
        /*0044*/ 	.byte	0x00, 0xf5, 0x21, 0x00


	//----- nvinfo : EIATTR_SPARSE_MMA_MASK
	.align		4
.L_116:
        /*0048*/ 	.byte	0x03, 0x50
        /*004a*/ 	.short	0x0000


	//----- nvinfo : EIATTR_MAXREG_COUNT
	.align		4
        /*004c*/ 	.byte	0x03, 0x1b
        /*004e*/ 	.short	0x00ff


	//----- nvinfo : EIATTR_NUM_BARRIERS
	.align		4
        /*0050*/ 	.byte	0x02, 0x4c
        /*0052*/ 	.byte	0x01
	.zero		1


	//----- nvinfo : EIATTR_MERCURY_ISA_VERSION
	.align		4
        /*0054*/ 	.byte	0x03, 0x5f
        /*0056*/ 	.short	0x0101


	//----- nvinfo : EIATTR_VRC_CTA_INIT_COUNT
	.align		4
        /*0058*/ 	.byte	0x02, 0x4a
	.zero		1
	.zero		1


	//----- nvinfo : EIATTR_EXIT_INSTR_OFFSETS
	.align		4
        /*005c*/ 	.byte	0x04, 0x1c
        /*005e*/ 	.short	(.L_118 - .L_117)


	//   ....[0]....
.L_117:
        /*0060*/ 	.word	0x000002c0


	//   ....[1]....
        /*0064*/ 	.word	0x000003c0


	//----- nvinfo : EIATTR_CRS_STACK_SIZE
	.align		4
.L_118:
        /*0068*/ 	.byte	0x04, 0x1e
        /*006a*/ 	.short	(.L_120 - .L_119)
.L_119:
        /*006c*/ 	.word	0x00000000


	//----- nvinfo : EIATTR_CBANK_PARAM_SIZE
	.align		4
.L_120:
        /*0070*/ 	.byte	0x03, 0x19
        /*0072*/ 	.short	0x0020


	//----- nvinfo : EIATTR_PARAM_CBANK
	.align		4
        /*0074*/ 	.byte	0x04, 0x0a
        /*0076*/ 	.short	(.L_122 - .L_121)
	.align		4
.L_121:
        /*0078*/ 	.word	index@(.nv.constant0._Z8shuffleNPfS_im)
        /*007c*/ 	.short	0x0380
        /*007e*/ 	.short	0x0020


	//----- nvinfo : EIATTR_SW_WAR
	.align		4
.L_122:
        /*0080*/ 	.byte	0x04, 0x36
        /*0082*/ 	.short	(.L_124 - .L_123)
.L_123:
        /*0084*/ 	.word	0x00000008
.L_124:


//--------------------- .nv.callgraph             --------------------------
	.section	.nv.callgraph,"",@"SHT_CUDA_CALLGRAPH"
	.align	4
	.sectionentsize	8
	.align		4
        /*0000*/ 	.word	0x00000000
	.align		4
        /*0004*/ 	.word	0xffffffff
	.align		4
        /*0008*/ 	.word	0x00000000
	.align		4
        /*000c*/ 	.word	0xfffffffe
	.align		4
        /*0010*/ 	.word	0x00000000
	.align		4
        /*0014*/ 	.word	0xfffffffd
	.align		4
        /*0018*/ 	.word	0x00000000
	.align		4
        /*001c*/ 	.word	0xfffffffc


//--------------------- .nv.constant4             --------------------------
	.section	.nv.constant4,"a",@progbits
	.align	8
	.align		8
.nv.constant4:
        /*0000*/ 	.dword	_ZN34_INTERNAL_faba5c12_4_k_cu__Z4getNi4cuda3std3__45__cpo5beginE
	.align		8
        /*0008*/ 	.dword	_ZN34_INTERNAL_faba5c12_4_k_cu__Z4getNi4cuda3std3__45__cpo3endE
	.align		8
        /*0010*/ 	.dword	_ZN34_INTERNAL_faba5c12_4_k_cu__Z4getNi4cuda3std3__45__cpo6cbeginE
	.align		8
        /*0018*/ 	.dword	_ZN34_INTERNAL_faba5c12_4_k_cu__Z4getNi4cuda3std3__45__cpo4cendE
	.align		8
        /*0020*/ 	.dword	_ZN34_INTERNAL_faba5c12_4_k_cu__Z4getNi4cuda3std3__45__cpo6rbeginE
	.align		8
        /*0028*/ 	.dword	_ZN34_INTERNAL_faba5c12_4_k_cu__Z4getNi4cuda3std3__45__cpo4rendE
	.align		8
        /*0030*/ 	.dword	_ZN34_INTERNAL_faba5c12_4_k_cu__Z4getNi4cuda3std3__45__cpo7crbeginE
	.align		8
        /*0038*/ 	.dword	_ZN34_INTERNAL_faba5c12_4_k_cu__Z4getNi4cuda3std3__45__cpo5crendE
	.align		8
        /*0040*/ 	.dword	_ZN34_INTERNAL_faba5c12_4_k_cu__Z4getNi4cuda3std3__436_GLOBAL__N__faba5c12_4_k_cu__Z4getNi6ignoreE
	.align		8
        /*0048*/ 	.dword	_ZN34_INTERNAL_faba5c12_4_k_cu__Z4getNi4cuda3std3__419piecewise_constructE
	.align		8
        /*0050*/ 	.dword	_ZN34_INTERNAL_faba5c12_4_k_cu__Z4getNi4cuda3std3__48in_placeE
	.align		8
        /*0058*/ 	.dword	_ZN34_INTERNAL_faba5c12_4_k_cu__Z4getNi4cuda3std3__420unreachable_sentinelE
	.align		8
        /*0060*/ 	.dword	_ZN34_INTERNAL_faba5c12_4_k_cu__Z4getNi4cuda3std3__47nulloptE
	.align		8
        /*0068*/ 	.dword	_ZN34_INTERNAL_faba5c12_4_k_cu__Z4getNi4cuda3std3__48unexpectE
	.align		8
        /*0070*/ 	.dword	_ZN34_INTERNAL_faba5c12_4_k_cu__Z4getNi4cuda3std6ranges3__45__cpo4swapE
	.align		8
        /*0078*/ 	.dword	_ZN34_INTERNAL_faba5c12_4_k_cu__Z4getNi4cuda3std6ranges3__45__cpo9iter_moveE
	.align		8
        /*0080*/ 	.dword	_ZN34_INTERNAL_faba5c12_4_k_cu__Z4getNi4cuda3std6ranges3__45__cpo5beginE
	.align		8
        /*0088*/ 	.dword	_ZN34_INTERNAL_faba5c12_4_k_cu__Z4getNi4cuda3std6ranges3__45__cpo3endE
	.align		8
        /*0090*/ 	.dword	_ZN34_INTERNAL_faba5c12_4_k_cu__Z4getNi4cuda3std6ranges3__45__cpo6cbeginE
	.align		8
        /*0098*/ 	.dword	_ZN34_INTERNAL_faba5c12_4_k_cu__Z4getNi4cuda3std6ranges3__45__cpo4cendE
	.align		8
        /*00a0*/ 	.dword	_ZN34_INTERNAL_faba5c12_4_k_cu__Z4getNi4cuda3std6ranges3__45__cpo7advanceE
	.align		8
        /*00a8*/ 	.dword	_ZN34_INTERNAL_faba5c12_4_k_cu__Z4getNi4cuda3std6ranges3__45__cpo9iter_swapE
	.align		8
        /*00b0*/ 	.dword	_ZN34_INTERNAL_faba5c12_4_k_cu__Z4getNi4cuda3std6ranges3__45__cpo4nextE
	.align		8
        /*00b8*/ 	.dword	_ZN34_INTERNAL_faba5c12_4_k_cu__Z4getNi4cuda3std6ranges3__45__cpo4prevE
	.align		8
        /*00c0*/ 	.dword	_ZN34_INTERNAL_faba5c12_4_k_cu__Z4getNi4cuda3std6ranges3__45__cpo4dataE
	.align		8
        /*00c8*/ 	.dword	_ZN34_INTERNAL_faba5c12_4_k_cu__Z4getNi4cuda3std6ranges3__45__cpo5cdataE
	.align		8
        /*00d0*/ 	.dword	_ZN34_INTERNAL_faba5c12_4_k_cu__Z4getNi4cuda3std6ranges3__45__cpo4sizeE
	.align		8
        /*00d8*/ 	.dword	_ZN34_INTERNAL_faba5c12_4_k_cu__Z4getNi4cuda3std6ranges3__45__cpo5ssizeE
	.align		8
        /*00e0*/ 	.dword	_ZN34_INTERNAL_faba5c12_4_k_cu__Z4getNi4cuda3std6ranges3__45__cpo8distanceE
	.align		8
        /*00e8*/ 	.dword	_ZN34_INTERNAL_faba5c12_4_k_cu__Z4getNi6thrust24THRUST_300001_SM_1000_NS8cuda_cub3parE
	.align		8
        /*00f0*/ 	.dword	_ZN34_INTERNAL_faba5c12_4_k_cu__Z4getNi6thrust24THRUST_300001_SM_1000_NS8cuda_cub10par_nosyncE
	.align		8
        /*00f8*/ 	.dword	_ZN34_INTERNAL_faba5c12_4_k_cu__Z4getNi6thrust24THRUST_300001_SM_1000_NS6system6detail10sequential3seqE
	.align		8
        /*0100*/ 	.dword	_ZN34_INTERNAL_faba5c12_4_k_cu__Z4getNi6thrust24THRUST_300001_SM_1000_NS12placeholders2_1E
	.align		8
        /*0108*/ 	.dword	_ZN34_INTERNAL_faba5c12_4_k_cu__Z4getNi6thrust24THRUST_300001_SM_1000_NS12placeholders2_2E
	.align		8
        /*0110*/ 	.dword	_ZN34_INTERNAL_faba5c12_4_k_cu__Z4getNi6thrust24THRUST_300001_SM_1000_NS12placeholders2_3E
	.align		8
        /*0118*/ 	.dword	_ZN34_INTERNAL_faba5c12_4_k_cu__Z4getNi6thrust24THRUST_300001_SM_1000_NS12placeholders2_4E
	.align		8
        /*0120*/ 	.dword	_ZN34_INTERNAL_faba5c12_4_k_cu__Z4getNi6thrust24THRUST_300001_SM_1000_NS12placeholders2_5E
	.align		8
        /*0128*/ 	.dword	_ZN34_INTERNAL_faba5c12_4_k_cu__Z4getNi6thrust24THRUST_300001_SM_1000_NS12placeholders2_6E
	.align		8
        /*0130*/ 	.dword	_ZN34_INTERNAL_faba5c12_4_k_cu__Z4getNi6thrust24THRUST_300001_SM_1000_NS12placeholders2_7E
	.align		8
        /*0138*/ 	.dword	_ZN34_INTERNAL_faba5c12_4_k_cu__Z4getNi6thrust24THRUST_300001_SM_1000_NS12placeholders2_8E
	.align		8
        /*0140*/ 	.dword	_ZN34_INTERNAL_faba5c12_4_k_cu__Z4getNi6thrust24THRUST_300001_SM_1000_NS12placeholders2_9E
	.align		8
        /*0148*/ 	.dword	_ZN34_INTERNAL_faba5c12_4_k_cu__Z4getNi6thrust24THRUST_300001_SM_1000_NS12placeholders3_10E
	.align		8
        /*0150*/ 	.dword	_ZN34_INTERNAL_faba5c12_4_k_cu__Z4getNi6thrust24THRUST_300001_SM_1000_NS3seqE


//--------------------- .text._ZN3cub18CUB_300001_SM_10006detail11EmptyKernelIvEEvv --------------------------
	.section	.text._ZN3cub18CUB_300001_SM_10006detail11EmptyKernelIvEEvv,"ax",@progbits
	.align	128
        .global         _ZN3cub18CUB_300001_SM_10006detail11EmptyKernelIvEEvv
        .type           _ZN3cub18CUB_300001_SM_10006detail11EmptyKernelIvEEvv,@function
        .size           _ZN3cub18CUB_300001_SM_10006detail11EmptyKernelIvEEvv,(.L_x_18 - _ZN3cub18CUB_300001_SM_10006detail11EmptyKernelIvEEvv)
        .other          _ZN3cub18CUB_300001_SM_10006detail11EmptyKernelIvEEvv,@"STO_CUDA_ENTRY STV_DEFAULT"
_ZN3cub18CUB_300001_SM_10006detail11EmptyKernelIvEEvv:
.text._ZN3cub18CUB_300001_SM_10006detail11EmptyKernelIvEEvv:
[----:B------:R-:W-:Y:S01]  /*0000*/  LDC R1, c[0x0][0x37c] ;  /* 0x0000df00ff017b82 */ /* 0x000fe20000000800 */
[----:B------:R-:W-:Y:S05]  /*0010*/  EXIT ;  /* 0x000000000000794d */ /* 0x000fea0003800000 */
.L_x_0:
[----:B------:R-:W-:-:S00]  /*0020*/  BRA `(.L_x_0) ;  /* 0xfffffffc00fc7947 */ /* 0x000fc0000383ffff */
[----:B------:R-:W-:-:S00]  /*0030*/  NOP ;  /* 0x0000000000007918 */ /* 0x000fc00000000000 */
        /* <DEDUP_REMOVED lines=12> */
.L_x_18:


//--------------------- .text._Z14compareAndSwapPfim --------------------------
	.section	.text._Z14compareAndSwapPfim,"ax",@progbits
	.align	128
        .global         _Z14compareAndSwapPfim
        .type           _Z14compareAndSwapPfim,@function
        .size           _Z14compareAndSwapPfim,(.L_x_19 - _Z14compareAndSwapPfim)
        .other          _Z14compareAndSwapPfim,@"STO_CUDA_ENTRY STV_DEFAULT"
_Z14compareAndSwapPfim:
.text._Z14compareAndSwapPfim:
[----:B------:R-:W-:Y:S01]  /*0000*/  LDC R1, c[0x0][0x37c] ;  /* 0x0000df00ff017b82 */ /* 0x000fe20000000800 */
[----:B------:R-:W0:Y:S01]  /*0010*/  S2R R5, SR_CTAID.X ;  /* 0x0000000000057919 */ /* 0x000e220000002500 */
[----:B------:R-:W1:Y:S01]  /*0020*/  LDCU.64 UR6, c[0x0][0x390] ;  /* 0x00007200ff0677ac */ /* 0x000e620008000a00 */
[----:B------:R-:W-:Y:S01]  /*0030*/  IMAD.MOV.U32 R3, RZ, RZ, RZ ;  /* 0x000000ffff037224 */ /* 0x000fe200078e00ff */
[----:B------:R-:W0:Y:S01]  /*0040*/  S2R R2, SR_TID.X ;  /* 0x0000000000027919 */ /* 0x000e220000002100 */
[----:B------:R-:W0:Y:S01]  /*0050*/  LDCU UR4, c[0x0][0x360] ;  /* 0x00006c00ff0477ac */ /* 0x000e220008000800 */
[----:B------:R-:W2:Y:S01]  /*0060*/  LDCU UR5, c[0x0][0x370] ;  /* 0x00006e00ff0577ac */ /* 0x000ea20008000800 */
[----:B-1----:R-:W-:Y:S02]  /*0070*/  USHF.R.U64 UR6, UR6, 0x1, UR7 ;  /* 0x0000000106067899 */ /* 0x002fe40008001207 */
[----:B------:R-:W-:Y:S01]  /*0080*/  USHF.R.U32.HI UR7, URZ, 0x1, UR7 ;  /* 0x00000001ff077899 */ /* 0x000fe20008011607 */
[----:B0-----:R-:W-:Y:S01]  /*0090*/  IMAD.WIDE.U32 R2, R5, UR4, R2 ;  /* 0x0000000405027c25 */ /* 0x001fe2000f8e0002 */
[----:B--2---:R-:W-:-:S02]  /*00a0*/  UIMAD UR4, UR4, UR5, URZ ;  /* 0x00000005040472a4 */ /* 0x004fc4000f8e02ff */
[----:B------:R-:W-:-:S04]  /*00b0*/  ISETP.GE.U32.AND P0, PT, R2, UR6, PT ;  /* 0x0000000602007c0c */ /* 0x000fc8000bf06070 */
[----:B------:R-:W-:-:S13]  /*00c0*/  ISETP.GE.U32.AND.EX P0, PT, R3, UR7, PT, P0 ;  /* 0x0000000703007c0c */ /* 0x000fda000bf06100 */
[----:B------:R-:W-:Y:S05]  /*00d0*/  @P0 EXIT ;  /* 0x000000000000094d */ /* 0x000fea0003800000 */
[----:B------:R-:W0:Y:S01]  /*00e0*/  LDCU UR5, c[0x0][0x388] ;  /* 0x00007100ff0577ac */ /* 0x000e220008000800 */
[----:B------:R-:W-:Y:S02]  /*00f0*/  IMAD.MOV.U32 R4, RZ, RZ, R2 ;  /* 0x000000ffff047224 */ /* 0x000fe400078e0002 */
[----:B------:R-:W-:Y:S01]  /*0100*/  IMAD.MOV.U32 R7, RZ, RZ, R3 ;  /* 0x000000ffff077224 */ /* 0x000fe200078e0003 */
[----:B------:R-:W-:Y:S01]  /*0110*/  UMOV UR8, 0x1 ;  /* 0x0000000100087882 */ /* 0x000fe20000000000 */
[----:B------:R-:W1:Y:S01]  /*0120*/  LDCU.64 UR10, c[0x0][0x358] ;  /* 0x00006b00ff0a77ac */ /* 0x000e620008000a00 */
[----:B------:R-:W2:Y:S01]  /*0130*/  LDCU.64 UR12, c[0x0][0x380] ;  /* 0x00007000ff0c77ac */ /* 0x000ea20008000a00 */
[----:B0-----:R-:W-:-:S04]  /*0140*/  USHF.L.U32 UR5, UR8, UR5, URZ ;  /* 0x0000000508057299 */ /* 0x001fc800080006ff */
[----:B------:R-:W-:-:S12]  /*0150*/  USHF.R.S32.HI UR8, URZ, 0x1f, UR5 ;  /* 0x0000001fff087899 */ /* 0x000fd80008011405 */
.L_x_6:
[C---:B------:R-:W-:Y:S01]  /*0160*/  LOP3.LUT P0, RZ, R4.reuse, UR5, RZ, 0xc0, !PT ;  /* 0x0000000504ff7c12 */ /* 0x040fe2000f80c0ff */
[----:B------:R-:W-:Y:S01]  /*0170*/  BSSY.RECONVERGENT B0, `(.L_x_1) ;  /* 0x0000018000007945 */ /* 0x000fe20003800200 */
[----:B0-2---:R-:W-:-:S03]  /*0180*/  LEA R2, P1, R4, UR12, 0x3 ;  /* 0x0000000c04027c11 */ /* 0x005fc6000f8218ff */
[----:B------:R-:W-:Y:S01]  /*0190*/  BSSY.RELIABLE B1, `(.L_x_2) ;  /* 0x0000013000017945 */ /* 0x000fe20003800100 */
[----:B------:R-:W-:Y:S02]  /*01a0*/  LOP3.LUT P0, RZ, R7, UR8, RZ, 0xc0, P0 ;  /* 0x0000000807ff7c12 */ /* 0x000fe4000800c0ff */
[C---:B------:R-:W-:Y:S02]  /*01b0*/  LEA.HI.X R3, R4.reuse, UR13, R7, 0x3, P1 ;  /* 0x0000000d04037c11 */ /* 0x040fe400088f1c07 */
[----:B------:R-:W-:-:S05]  /*01c0*/  IADD3 R4, P1, PT, R4, UR4, RZ ;  /* 0x0000000404047c10 */ /* 0x000fca000ff3e0ff */
[----:B------:R-:W-:Y:S01]  /*01d0*/  IMAD.X R7, RZ, RZ, R7, P1 ;  /* 0x000000ffff077224 */ /* 0x000fe200008e0607 */
[----:B------:R-:W-:-:S04]  /*01e0*/  ISETP.GE.U32.AND P1, PT, R4, UR6, PT ;  /* 0x0000000604007c0c */ /* 0x000fc8000bf26070 */
[----:B------:R-:W-:Y:S01]  /*01f0*/  ISETP.GE.U32.AND.EX P1, PT, R7, UR7, PT, P1 ;  /* 0x0000000707007c0c */ /* 0x000fe2000bf26110 */
[----:B------:R-:W-:-:S12]  /*0200*/  @!P0 BRA `(.L_x_3) ;  /* 0x0000000000188947 */ /* 0x000fd80003800000 */
[----:B-1----:R-:W2:Y:S04]  /*0210*/  LDG.E R5, desc[UR10][R2.64] ;  /* 0x0000000a02057981 */ /* 0x002ea8000c1e1900 */
[----:B------:R-:W2:Y:S02]  /*0220*/  LDG.E R0, desc[UR10][R2.64+0x4] ;  /* 0x0000040a02007981 */ /* 0x000ea4000c1e1900 */
[----:B--2---:R-:W-:-:S13]  /*0230*/  FSETP.GEU.AND P0, PT, R5, R0, PT ;  /* 0x000000000500720b */ /* 0x004fda0003f0e000 */
[----:B------:R-:W-:Y:S05]  /*0240*/  @P0 BREAK.RELIABLE B1 ;  /* 0x0000000000010942 */ /* 0x000fea0003800100 */
[----:B------:R-:W-:Y:S05]  /*0250*/  @!P0 BRA `(.L_x_4) ;  /* 0x0000000000188947 */ /* 0x000fea0003800000 */
[----:B------:R-:W-:Y:S05]  /*0260*/  BRA `(.L_x_5) ;  /* 0x0000000000207947 */ /* 0x000fea0003800000 */
.L_x_3:
[----:B-1----:R-:W2:Y:S04]  /*0270*/  LDG.E R5, desc[UR10][R2.64] ;  /* 0x0000000a02057981 */ /* 0x002ea8000c1e1900 */
[----:B------:R-:W2:Y:S02]  /*0280*/  LDG.E R0, desc[UR10][R2.64+0x4] ;  /* 0x0000040a02007981 */ /* 0x000ea4000c1e1900 */
[----:B--2---:R-:W-:-:S13]  /*0290*/  FSETP.GE.AND P0, PT, R5, R0, PT ;  /* 0x000000000500720b */ /* 0x004fda0003f06000 */
[----:B------:R-:W-:Y:S05]  /*02a0*/  @!P0 BREAK.RELIABLE B1 ;  /* 0x0000000000018942 */ /* 0x000fea0003800100 */
[----:B------:R-:W-:Y:S05]  /*02b0*/  @!P0 BRA `(.L_x_5) ;  /* 0x00000000000c8947 */ /* 0x000fea0003800000 */
.L_x_4:
[----:B------:R-:W-:Y:S05]  /*02c0*/  BSYNC.RELIABLE B1 ;  /* 0x0000000000017941 */ /* 0x000fea0003800100 */
.L_x_2:
[----:B------:R0:W-:Y:S04]  /*02d0*/  STG.E desc[UR10][R2.64], R0 ;  /* 0x0000000002007986 */ /* 0x0001e8000c10190a */
[----:B------:R0:W-:Y:S02]  /*02e0*/  STG.E desc[UR10][R2.64+0x4], R5 ;  /* 0x0000040502007986 */ /* 0x0001e4000c10190a */
.L_x_5:
[----:B------:R-:W-:Y:S05]  /*02f0*/  BSYNC.RECONVERGENT B0 ;  /* 0x0000000000007941 */ /* 0x000fea0003800200 */
.L_x_1:
[----:B------:R-:W-:Y:S05]  /*0300*/  @!P1 BRA `(.L_x_6) ;  /* 0xfffffffc00949947 */ /* 0x000fea000383ffff */
[----:B------:R-:W-:Y:S05]  /*0310*/  EXIT ;  /* 0x000000000000794d */ /* 0x000fea0003800000 */
.L_x_7:
        /* <DEDUP_REMOVED lines=14> */
.L_x_19:


//--------------------- .text._Z10butterflyNPfS_im --------------------------
	.section	.text._Z10butterflyNPfS_im,"ax",@progbits
	.align	128
        .global         _Z10butterflyNPfS_im
        .type           _Z10butterflyNPfS_im,@function
        .size           _Z10butterflyNPfS_im,(.L_x_20 - _Z10butterflyNPfS_im)
        .other          _Z10butterflyNPfS_im,@"STO_CUDA_ENTRY STV_DEFAULT"
_Z10butterflyNPfS_im:
.text._Z10butterflyNPfS_im:
[----:B------:R-:W-:Y:S01]  /*0000*/  LDC R1, c[0x0][0x37c] ;  /* 0x0000df00ff017b82 */ /* 0x000fe20000000800 */
[----:B------:R-:W0:Y:S01]  /*0010*/  S2R R0, SR_TID.X ;  /* 0x0000000000007919 */ /* 0x000e220000002100 */
[----:B------:R-:W1:Y:S06]  /*0020*/  LDCU UR7, c[0x0][0x390] ;  /* 0x00007200ff0777ac */ /* 0x000e6c0008000800 */
[----:B------:R-:W2:Y:S01]  /*0030*/  S2UR UR6, SR_CTAID.X ;  /* 0x00000000000679c3 */ /* 0x000ea20000002500 */
[----:B------:R-:W-:Y:S01]  /*0040*/  BSSY.RECONVERGENT B0, `(.L_x_8) ;  /* 0x0000031000007945 */ /* 0x000fe20003800200 */
[----:B------:R-:W-:Y:S01]  /*0050*/  IMAD.MOV.U32 R2, RZ, RZ, RZ ;  /* 0x000000ffff027224 */ /* 0x000fe200078e00ff */
[----:B------:R-:W3:Y:S01]  /*0060*/  LDCU.64 UR4, c[0x0][0x358] ;  /* 0x00006b00ff0477ac */ /* 0x000ee20008000a00 */
[----:B------:R-:W4:Y:S01]  /*0070*/  LDCU UR16, c[0x0][0x390] ;  /* 0x00007200ff1077ac */ /* 0x000f220008000800 */
[----:B------:R-:W0:Y:S01]  /*0080*/  LDCU.128 UR8, c[0x0][0x380] ;  /* 0x00007000ff0877ac */ /* 0x000e220008000c00 */
[----:B-1----:R-:W-:Y:S01]  /*0090*/  IMAD.U32 R15, RZ, RZ, UR7 ;  /* 0x00000007ff0f7e24 */ /* 0x002fe2000f8e00ff */
[----:B------:R-:W1:Y:S04]  /*00a0*/  LDCU UR7, c[0x0][0x360] ;  /* 0x00006c00ff0777ac */ /* 0x000e680008000800 */
[----:B------:R-:W-:Y:S01]  /*00b0*/  SHF.R.S32.HI R5, RZ, 0x1f, R15 ;  /* 0x0000001fff057819 */ /* 0x000fe2000001140f */
[----:B--2---:R-:W-:Y:S01]  /*00c0*/  IMAD R3, R15, UR6, RZ ;  /* 0x000000060f037c24 */ /* 0x004fe2000f8e02ff */
[----:B0-----:R-:W-:-:S13]  /*00d0*/  ISETP.GE.U32.AND P0, PT, R0, R15, PT ;  /* 0x0000000f0000720c */ /* 0x001fda0003f06070 */
[----:B-1-34-:R-:W-:Y:S05]  /*00e0*/  @P0 BRA `(.L_x_9) ;  /* 0x0000000000980947 */ /* 0x01afea0003800000 */
[----:B------:R-:W-:Y:S01]  /*00f0*/  LEA.HI R4, R15, R15, RZ, 0x1 ;  /* 0x0000000f0f047211 */ /* 0x000fe200078f08ff */
[----:B------:R-:W-:Y:S02]  /*0100*/  IMAD.MOV.U32 R13, RZ, RZ, R0 ;  /* 0x000000ffff0d7224 */ /* 0x000fe400078e0000 */
[----:B------:R-:W-:Y:S01]  /*0110*/  IMAD.MOV.U32 R16, RZ, RZ, R2 ;  /* 0x000000ffff107224 */ /* 0x000fe200078e0002 */
[----:B------:R-:W-:-:S04]  /*0120*/  SHF.R.S32.HI R4, RZ, 0x1, R4 ;  /* 0x00000001ff047819 */ /* 0x000fc80000011404 */
[----:B------:R-:W-:Y:S01]  /*0130*/  SHF.R.S32.HI R11, RZ, 0x1f, R4 ;  /* 0x0000001fff0b7819 */ /* 0x000fe20000011404 */
[----:B------:R-:W-:-:S05]  /*0140*/  VIADD R10, R4, 0xffffffff ;  /* 0xffffffff040a7836 */ /* 0x000fca0000000000 */
[----:B------:R-:W-:-:S07]  /*0150*/  SHF.R.S32.HI R12, RZ, 0x1f, R10 ;  /* 0x0000001fff0c7819 */ /* 0x000fce000001140a */
.L_x_10:
[C---:B------:R-:W-:Y:S02]  /*0160*/  ISETP.GE.U32.AND P0, PT, R13.reuse, R4, PT ;  /* 0x000000040d00720c */ /* 0x040fe40003f06070 */
[----:B------:R-:W-:Y:S02]  /*0170*/  LOP3.LUT R6, R13, 0x1, RZ, 0xc0, !PT ;  /* 0x000000010d067812 */ /* 0x000fe400078ec0ff */
[----:B------:R-:W-:-:S13]  /*0180*/  ISETP.GE.U32.AND.EX P0, PT, R16, R11, PT, P0 ;  /* 0x0000000b1000720c */ /* 0x000fda0003f06100 */
[----:B------:R-:W-:Y:S02]  /*0190*/  @P0 ISETP.NE.U32.AND P1, PT, R6, 0x1, PT ;  /* 0x000000010600080c */ /* 0x000fe40003f25070 */
[----:B0-----:R-:W-:Y:S02]  /*01a0*/  @!P0 IADD3 R7, P2, PT, RZ, -R6, RZ ;  /* 0x80000006ff078210 */ /* 0x001fe40007f5e0ff */
[----:B------:R-:W-:Y:S02]  /*01b0*/  @P0 ISETP.NE.U32.AND.EX P1, PT, RZ, RZ, PT, P1 ;  /* 0x000000ffff00020c */ /* 0x000fe40003f25110 */
[----:B------:R-:W-:Y:S01]  /*01c0*/  @!P0 LOP3.LUT R8, R7, R10, RZ, 0xc0, !PT ;  /* 0x0000000a07088212 */ /* 0x000fe200078ec0ff */
[----:B------:R-:W-:Y:S01]  /*01d0*/  @!P0 IMAD.X R9, RZ, RZ, -0x1, P2 ;  /* 0xffffffffff098424 */ /* 0x000fe200010e06ff */
[----:B------:R-:W-:Y:S02]  /*01e0*/  @P0 SEL R6, R10, RZ, P1 ;  /* 0x000000ff0a060207 */ /* 0x000fe40000800000 */
[----:B------:R-:W-:-:S02]  /*01f0*/  @!P0 IADD3 R8, P2, PT, R13, R8, RZ ;  /* 0x000000080d088210 */ /* 0x000fc40007f5e0ff */
[----:B------:R-:W-:Y:S02]  /*0200*/  @!P0 LOP3.LUT R9, R9, R12, RZ, 0xc0, !PT ;  /* 0x0000000c09098212 */ /* 0x000fe400078ec0ff */
[----:B------:R-:W-:Y:S02]  /*0210*/  @P0 SEL R7, R12, RZ, P1 ;  /* 0x000000ff0c070207 */ /* 0x000fe40000800000 */
[----:B------:R-:W-:Y:S01]  /*0220*/  @P0 IADD3 R8, P1, PT, R13, -R6, RZ ;  /* 0x800000060d080210 */ /* 0x000fe20007f3e0ff */
[----:B------:R-:W-:-:S04]  /*0230*/  @!P0 IMAD.X R6, R16, 0x1, R9, P2 ;  /* 0x0000000110068824 */ /* 0x000fc800010e0609 */
[----:B------:R-:W-:Y:S01]  /*0240*/  @P0 IMAD.X R6, R16, 0x1, ~R7, P1 ;  /* 0x0000000110060824 */ /* 0x000fe200008e0e07 */
[----:B------:R-:W-:-:S05]  /*0250*/  IADD3 R7, P0, PT, R3, R8, RZ ;  /* 0x0000000803077210 */ /* 0x000fca0007f1e0ff */
[----:B------:R-:W-:Y:S01]  /*0260*/  IMAD.X R8, RZ, RZ, R6, P0 ;  /* 0x000000ffff087224 */ /* 0x000fe200000e0606 */
[----:B------:R-:W-:-:S04]  /*0270*/  LEA R6, P0, R7, UR8, 0x2 ;  /* 0x0000000807067c11 */ /* 0x000fc8000f8010ff */
[----:B------:R-:W-:-:S06]  /*0280*/  LEA.HI.X R7, R7, UR9, R8, 0x2, P0 ;  /* 0x0000000907077c11 */ /* 0x000fcc00080f1408 */
[----:B------:R-:W2:Y:S01]  /*0290*/  LDG.E R7, desc[UR4][R6.64] ;  /* 0x0000000406077981 */ /* 0x000ea2000c1e1900 */
[----:B------:R-:W-:Y:S01]  /*02a0*/  IADD3 R9, P0, PT, R3, R13, RZ ;  /* 0x0000000d03097210 */ /* 0x000fe20007f1e0ff */
[----:B------:R-:W-:-:S04]  /*02b0*/  IMAD.U32 R15, RZ, RZ, UR16 ;  /* 0x00000010ff0f7e24 */ /* 0x000fc8000f8e00ff */
[----:B------:R-:W-:Y:S01]  /*02c0*/  IMAD.X R14, RZ, RZ, R16, P0 ;  /* 0x000000ffff0e7224 */ /* 0x000fe200000e0610 */
[----:B------:R-:W-:-:S04]  /*02d0*/  LEA R8, P0, R9, UR10, 0x2 ;  /* 0x0000000a09087c11 */ /* 0x000fc8000f8010ff */
[----:B------:R-:W-:Y:S02]  /*02e0*/  LEA.HI.X R9, R9, UR11, R14, 0x2, P0 ;  /* 0x0000000b09097c11 */ /* 0x000fe400080f140e */
[----:B------:R-:W-:-:S05]  /*02f0*/  IADD3 R13, P0, PT, R13, UR7, RZ ;  /* 0x000000070d0d7c10 */ /* 0x000fca000ff1e0ff */
[----:B------:R-:W-:Y:S01]  /*0300*/  IMAD.X R16, RZ, RZ, R16, P0 ;  /* 0x000000ffff107224 */ /* 0x000fe200000e0610 */
[----:B------:R-:W-:-:S04]  /*0310*/  ISETP.GE.U32.AND P0, PT, R13, R15, PT ;  /* 0x0000000f0d00720c */ /* 0x000fc80003f06070 */
[----:B------:R-:W-:Y:S01]  /*0320*/  ISETP.GE.U32.AND.EX P0, PT, R16, R5, PT, P0 ;  /* 0x000000051000720c */ /* 0x000fe20003f06100 */
[----:B--2---:R0:W-:-:S12]  /*0330*/  STG.E desc[UR4][R8.64], R7 ;  /* 0x0000000708007986 */ /* 0x0041d8000c101904 */
[----:B------:R-:W-:Y:S05]  /*0340*/  @!P0 BRA `(.L_x_10) ;  /* 0xfffffffc00848947 */ /* 0x000fea000383ffff */
.L_x_9:
[----:B------:R-:W-:Y:S05]  /*0350*/  BSYNC.RECONVERGENT B0 ;  /* 0x0000000000007941 */ /* 0x000fea0003800200 */
.L_x_8:
[----:B------:R-:W-:Y:S01]  /*0360*/  BAR.SYNC.DEFER_BLOCKING 0x0 ;  /* 0x0000000000007b1d */ /* 0x000fe20000010000 */
[----:B------:R-:W-:-:S05]  /*0370*/  ISETP.GE.U32.AND P0, PT, R0, R15, PT ;  /* 0x0000000f0000720c */ /* 0x000fca0003f06070 */
[----:B------:R-:W1:Y:S08]  /*0380*/  LDCU.128 UR12, c[0x0][0x380] ;  /* 0x00007000ff0c77ac */ /* 0x000e700008000c00 */
[----:B-1----:R-:W-:Y:S05]  /*0390*/  @P0 EXIT ;  /* 0x000000000000094d */ /* 0x002fea0003800000 */
.L_x_11:
[----:B------:R-:W-:-:S05]  /*03a0*/  IADD3 R4, P0, PT, R3, R0, RZ ;  /* 0x0000000003047210 */ /* 0x000fca0007f1e0ff */
[----:B01----:R-:W-:Y:S02]  /*03b0*/  IMAD.X R7, RZ, RZ, R2, P0 ;  /* 0x000000ffff077224 */ /* 0x003fe400000e0602 */
[----:B------:R-:W-:-:S03]  /*03c0*/  IMAD.SHL.U32 R8, R4, 0x4, RZ ;  /* 0x0000000404087824 */ /* 0x000fc600078e00ff */
[----:B------:R-:W-:Y:S02]  /*03d0*/  SHF.L.U64.HI R4, R4, 0x2, R7 ;  /* 0x0000000204047819 */ /* 0x000fe40000010207 */
[----:B------:R-:W-:-:S04]  /*03e0*/  IADD3 R6, P0, PT, R8, UR14, RZ ;  /* 0x0000000e08067c10 */ /* 0x000fc8000ff1e0ff */
[----:B------:R-:W-:-:S06]  /*03f0*/  IADD3.X R7, PT, PT, R4, UR15, RZ, P0, !PT ;  /* 0x0000000f04077c10 */ /* 0x000fcc00087fe4ff */
[----:B------:R-:W2:Y:S01]  /*0400*/  LDG.E R7, desc[UR4][R6.64] ;  /* 0x0000000406077981 */ /* 0x000ea2000c1e1900 */
[----:B------:R-:W-:Y:S02]  /*0410*/  IADD3 R8, P0, PT, R8, UR12, RZ ;  /* 0x0000000c08087c10 */ /* 0x000fe4000ff1e0ff */
[----:B------:R-:W-:Y:S02]  /*0420*/  IADD3 R0, P1, PT, R0, UR7, RZ ;  /* 0x0000000700007c10 */ /* 0x000fe4000ff3e0ff */
[----:B------:R-:W-:Y:S02]  /*0430*/  IADD3.X R9, PT, PT, R4, UR13, RZ, P0, !PT ;  /* 0x0000000d04097c10 */ /* 0x000fe400087fe4ff */
[----:B------:R-:W-:Y:S01]  /*0440*/  ISETP.GE.U32.AND P0, PT, R0, R15, PT ;  /* 0x0000000f0000720c */ /* 0x000fe20003f06070 */
[----:B------:R-:W-:-:S05]  /*0450*/  IMAD.X R2, RZ, RZ, R2, P1 ;  /* 0x000000ffff027224 */ /* 0x000fca00008e0602 */
[----:B------:R-:W-:Y:S01]  /*0460*/  ISETP.GE.U32.AND.EX P0, PT, R2, R5, PT, P0 ;  /* 0x000000050200720c */ /* 0x000fe20003f06100 */
[----:B--2---:R1:W-:-:S12]  /*0470*/  STG.E desc[UR4][R8.64], R7 ;  /* 0x0000000708007986 */ /* 0x0043d8000c101904 */
[----:B------:R-:W-:Y:S05]  /*0480*/  @!P0 BRA `(.L_x_11) ;  /* 0xfffffffc00c48947 */ /* 0x000fea000383ffff */
[----:B------:R-:W-:Y:S05]  /*0490*/  EXIT ;  /* 0x000000000000794d */ /* 0x000fea0003800000 */
.L_x_12:
        /* <DEDUP_REMOVED lines=14> */
.L_x_20:


//--------------------- .text._Z8shuffleNPfS_im   --------------------------
	.section	.text._Z8shuffleNPfS_im,"ax",@progbits
	.align	128
        .global         _Z8shuffleNPfS_im
        .type           _Z8shuffleNPfS_im,@function
        .size           _Z8shuffleNPfS_im,(.L_x_21 - _Z8shuffleNPfS_im)
        .other          _Z8shuffleNPfS_im,@"STO_CUDA_ENTRY STV_DEFAULT"
_Z8shuffleNPfS_im:
.text._Z8shuffleNPfS_im:
[----:B------:R-:W-:Y:S01]  /*0000*/  LDC R1, c[0x0][0x37c] ;  /* 0x0000df00ff017b82 */ /* 0x000fe20000000800 */
[----:B------:R-:W0:Y:S07]  /*0010*/  S2R R0, SR_TID.X ;  /* 0x0000000000007919 */ /* 0x000e2e0000002100 */
[----:B------:R-:W1:Y:S01]  /*0020*/  LDC R3, c[0x0][0x390] ;  /* 0x0000e400ff037b82 */ /* 0x000e620000000800 */
[----:B------:R-:W2:Y:S01]  /*0030*/  LDCU.64 UR4, c[0x0][0x358] ;  /* 0x00006b00ff0477ac */ /* 0x000ea20008000a00 */
[----:B------:R-:W-:Y:S01]  /*0040*/  BSSY.RECONVERGENT B0, `(.L_x_13) ;  /* 0x0000024000007945 */ /* 0x000fe20003800200 */
[----:B------:R-:W-:Y:S01]  /*0050*/  IMAD.MOV.U32 R2, RZ, RZ, RZ ;  /* 0x000000ffff027224 */ /* 0x000fe200078e00ff */
[----:B------:R-:W3:Y:S04]  /*0060*/  LDCU UR7, c[0x0][0x360] ;  /* 0x00006c00ff0777ac */ /* 0x000ee80008000800 */
[----:B------:R-:W4:Y:S01]  /*0070*/  S2UR UR6, SR_CTAID.X ;  /* 0x00000000000679c3 */ /* 0x000f220000002500 */
[----:B------:R-:W0:Y:S01]  /*0080*/  LDCU.128 UR8, c[0x0][0x380] ;  /* 0x00007000ff0877ac */ /* 0x000e220008000c00 */
[----:B-1----:R-:W-:-:S02]  /*0090*/  SHF.R.S32.HI R7, RZ, 0x1f, R3 ;  /* 0x0000001fff077819 */ /* 0x002fc40000011403 */
[----:B0-----:R-:W-:Y:S01]  /*00a0*/  ISETP.GE.U32.AND P0, PT, R0, R3, PT ;  /* 0x000000030000720c */ /* 0x001fe20003f06070 */
[----:B----4-:R-:W-:-:S12]  /*00b0*/  IMAD R5, R3, UR6, RZ ;  /* 0x0000000603057c24 */ /* 0x010fd8000f8e02ff */
[----:B--23--:R-:W-:Y:S05]  /*00c0*/  @P0 BRA `(.L_x_14) ;  /* 0x00000000006c0947 */ /* 0x00cfea0003800000 */
[----:B------:R-:W-:Y:S01]  /*00d0*/  LEA.HI R4, R3, R3, RZ, 0x1 ;  /* 0x0000000303047211 */ /* 0x000fe200078f08ff */
[----:B------:R-:W-:Y:S02]  /*00e0*/  IMAD.MOV.U32 R14, RZ, RZ, R0 ;  /* 0x000000ffff0e7224 */ /* 0x000fe400078e0000 */
[----:B------:R-:W-:Y:S01]  /*00f0*/  IMAD.MOV.U32 R13, RZ, RZ, R2 ;  /* 0x000000ffff0d7224 */ /* 0x000fe200078e0002 */
[----:B------:R-:W-:-:S04]  /*0100*/  SHF.R.S32.HI R4, RZ, 0x1, R4 ;  /* 0x00000001ff047819 */ /* 0x000fc80000011404 */
[----:B------:R-:W-:-:S07]  /*0110*/  SHF.R.S32.HI R6, RZ, 0x1f, R4 ;  /* 0x0000001fff067819 */ /* 0x000fce0000011404 */
.L_x_15:
[C---:B------:R-:W-:Y:S02]  /*0120*/  LOP3.LUT R8, R14.reuse, 0x1, RZ, 0xc0, !PT ;  /* 0x000000010e087812 */ /* 0x040fe400078ec0ff */
[----:B0-----:R-:W-:Y:S02]  /*0130*/  SHF.R.U64 R9, R14, 0x1, R13 ;  /* 0x000000010e097819 */ /* 0x001fe4000000120d */
[----:B------:R-:W-:-:S04]  /*0140*/  IADD3 R11, P0, PT, RZ, -R8, RZ ;  /* 0x80000008ff0b7210 */ /* 0x000fc80007f1e0ff */
[----:B------:R-:W-:Y:S01]  /*0150*/  LOP3.LUT R8, R11, R4, RZ, 0xc0, !PT ;  /* 0x000000040b087212 */ /* 0x000fe200078ec0ff */
[----:B------:R-:W-:Y:S01]  /*0160*/  IMAD.X R15, RZ, RZ, -0x1, P0 ;  /* 0xffffffffff0f7424 */ /* 0x000fe200000e06ff */
[----:B------:R-:W-:Y:S02]  /*0170*/  SHF.R.U32.HI R11, RZ, 0x1, R13 ;  /* 0x00000001ff0b7819 */ /* 0x000fe4000001160d */
[----:B------:R-:W-:Y:S02]  /*0180*/  IADD3 R9, P0, P1, R5, R9, R8 ;  /* 0x0000000905097210 */ /* 0x000fe4000791e008 */
[----:B------:R-:W-:-:S04]  /*0190*/  LOP3.LUT R10, R15, R6, RZ, 0xc0, !PT ;  /* 0x000000060f0a7212 */ /* 0x000fc800078ec0ff */
[----:B------:R-:W-:Y:S02]  /*01a0*/  IADD3.X R10, PT, PT, RZ, R11, R10, P0, P1 ;  /* 0x0000000bff0a7210 */ /* 0x000fe400007e240a */
[----:B------:R-:W-:-:S04]  /*01b0*/  LEA R8, P0, R9, UR8, 0x2 ;  /* 0x0000000809087c11 */ /* 0x000fc8000f8010ff */
[----:B------:R-:W-:-:S06]  /*01c0*/  LEA.HI.X R9, R9, UR9, R10, 0x2, P0 ;  /* 0x0000000909097c11 */ /* 0x000fcc00080f140a */
[----:B------:R-:W2:Y:S01]  /*01d0*/  LDG.E R9, desc[UR4][R8.64] ;  /* 0x0000000408097981 */ /* 0x000ea2000c1e1900 */
[----:B------:R-:W-:-:S05]  /*01e0*/  IADD3 R11, P0, PT, R5, R14, RZ ;  /* 0x0000000e050b7210 */ /* 0x000fca0007f1e0ff */
        /* <DEDUP_REMOVED lines=9> */
.L_x_14:
[----:B------:R-:W-:Y:S05]  /*0280*/  BSYNC.RECONVERGENT B0 ;  /* 0x0000000000007941 */ /* 0x000fea0003800200 */
.L_x_13:
[----:B------:R-:W-:Y:S01]  /*0290*/  BAR.SYNC.DEFER_BLOCKING 0x0 ;  /* 0x0000000000007b1d */ /* 0x000fe20000010000 */
[----:B------:R-:W-:-:S05]  /*02a0*/  ISETP.GE.U32.AND P0, PT, R0, R3, PT ;  /* 0x000000030000720c */ /* 0x000fca0003f06070 */
[----:B------:R-:W1:Y:S08]  /*02b0*/  LDCU.128 UR12, c[0x0][0x380] ;  /* 0x00007000ff0c77ac */ /* 0x000e700008000c00 */
[----:B-1----:R-:W-:Y:S05]  /*02c0*/  @P0 EXIT ;  /* 0x000000000000094d */ /* 0x002fea0003800000 */
.L_x_16:
        /* <DEDUP_REMOVED lines=16> */
.L_x_17:
        /* <DEDUP_REMOVED lines=11> */
.L_x_21:


//--------------------- .nv.shared.reserved.0     --------------------------
	.section	.nv.shared.reserved.0,"aw",@nobits
	.weak		__nv_reservedSMEM_offset_0_alias
	.size		__nv_reservedSMEM_offset_0_alias, 0, 64
	.other		__nv_reservedSMEM_offset_0_alias,@"STO_CUDA_RESERVED_SHARED STV_DEFAULT"
__nv_reservedSMEM_offset_0_alias:
	.zero		0
	.zero		64


//--------------------- .nv.global                --------------------------
	.section	.nv.global,"aw",@nobits
.nv.global:
	.type		_ZN34_INTERNAL_faba5c12_4_k_cu__Z4getNi6thrust24THRUST_300001_SM_1000_NS3seqE,@object
	.size		_ZN34_INTERNAL_faba5c12_4_k_cu__Z4getNi6thrust24THRUST_300001_SM_1000_NS3seqE,(_ZN34_INTERNAL_faba5c12_4_k_cu__Z4getNi4cuda3std3__48in_placeE - _ZN34_INTERNAL_faba5c12_4_k_cu__Z4getNi6thrust24THRUST_300001_SM_1000_NS3seqE)
_ZN34_INTERNAL_faba5c12_4_k_cu__Z4getNi6thrust24THRUST_300001_SM_1000_NS3seqE:
	.zero		1
	.type		_ZN34_INTERNAL_faba5c12_4_k_cu__Z4getNi4cuda3std3__48in_placeE,@object
	.size		_ZN34_INTERNAL_faba5c12_4_k_cu__Z4getNi4cuda3std3__48in_placeE,(_ZN34_INTERNAL_faba5c12_4_k_cu__Z4getNi4cuda3std6ranges3__45__cpo4sizeE - _ZN34_INTERNAL_faba5c12_4_k_cu__Z4getNi4cuda3std3__48in_placeE)
_ZN34_INTERNAL_faba5c12_4_k_cu__Z4getNi4cuda3std3__48in_placeE:
	.zero		1
	.type		_ZN34_INTERNAL_faba5c12_4_k_cu__Z4getNi4cuda3std6ranges3__45__cpo4sizeE,@object
	.size		_ZN34_INTERNAL_faba5c12_4_k_cu__Z4getNi4cuda3std6ranges3__45__cpo4sizeE,(_ZN34_INTERNAL_faba5c12_4_k_cu__Z4getNi6thrust24THRUST_300001_SM_1000_NS12placeholders2_3E - _ZN34_INTERNAL_faba5c12_4_k_cu__Z4getNi4cuda3std6ranges3__45__cpo4sizeE)
_ZN34_INTERNAL_faba5c12_4_k_cu__Z4getNi4cuda3std6ranges3__45__cpo4sizeE:
	.zero		1
	.type		_ZN34_INTERNAL_faba5c12_4_k_cu__Z4getNi6thrust24THRUST_300001_SM_1000_NS12placeholders2_3E,@object
	.size		_ZN34_INTERNAL_faba5c12_4_k_cu__Z4getNi6thrust24THRUST_300001_SM_1000_NS12placeholders2_3E,(_ZN34_INTERNAL_faba5c12_4_k_cu__Z4getNi4cuda3std3__45__cpo6cbeginE - _ZN34_INTERNAL_faba5c12_4_k_cu__Z4getNi6thrust24THRUST_300001_SM_1000_NS12placeholders2_3E)
_ZN34_INTERNAL_faba5c12_4_k_cu__Z4getNi6thrust24THRUST_300001_SM_1000_NS12placeholders2_3E:
	.zero		1
	.type		_ZN34_INTERNAL_faba5c12_4_k_cu__Z4getNi4cuda3std3__45__cpo6cbeginE,@object
	.size		_ZN34_INTERNAL_faba5c12_4_k_cu__Z4getNi4cuda3std3__45__cpo6cbeginE,(_ZN34_INTERNAL_faba5c12_4_k_cu__Z4getNi4cuda3std6ranges3__45__cpo6cbeginE - _ZN34_INTERNAL_faba5c12_4_k_cu__Z4getNi4cuda3std3__45__cpo6cbeginE)
_ZN34_INTERNAL_faba5c12_4_k_cu__Z4getNi4cuda3std3__45__cpo6cbeginE:
	.zero		1
	.type		_ZN34_INTERNAL_faba5c12_4_k_cu__Z4getNi4cuda3std6ranges3__45__cpo6cbeginE,@object
	.size		_ZN34_INTERNAL_faba5c12_4_k_cu__Z4getNi4cuda3std6ranges3__45__cpo6cbeginE,(_ZN34_INTERNAL_faba5c12_4_k_cu__Z4getNi6thrust24THRUST_300001_SM_1000_NS12placeholders2_7E - _ZN34_INTERNAL_faba5c12_4_k_cu__Z4getNi4cuda3std6ranges3__45__cpo6cbeginE)
_ZN34_INTERNAL_faba5c12_4_k_cu__Z4getNi4cuda3std6ranges3__45__cpo6cbeginE:
	.zero		1
	.type		_ZN34_INTERNAL_faba5c12_4_k_cu__Z4getNi6thrust24THRUST_300001_SM_1000_NS12placeholders2_7E,@object
	.size		_ZN34_INTERNAL_faba5c12_4_k_cu__Z4getNi6thrust24THRUST_300001_SM_1000_NS12placeholders2_7E,(_ZN34_INTERNAL_faba5c12_4_k_cu__Z4getNi4cuda3std3__45__cpo7crbeginE - _ZN34_INTERNAL_faba5c12_4_k_cu__Z4getNi6thrust24THRUST_300001_SM_1000_NS12placeholders2_7E)
_ZN34_INTERNAL_faba5c12_4_k_cu__Z4getNi6thrust24THRUST_300001_SM_1000_NS12placeholders2_7E:
	.zero		1
	.type		_ZN34_INTERNAL_faba5c12_4_k_cu__Z4getNi4cuda3std3__45__cpo7crbeginE,@object
	.size		_ZN34_INTERNAL_faba5c12_4_k_cu__Z4getNi4cuda3std3__45__cpo7crbeginE,(_ZN34_INTERNAL_faba5c12_4_k_cu__Z4getNi4cuda3std6ranges3__45__cpo4nextE - _ZN34_INTERNAL_faba5c12_4_k_cu__Z4getNi4cuda3std3__45__cpo7crbeginE)
_ZN34_INTERNAL_faba5c12_4_k_cu__Z4getNi4cuda3std3__45__cpo7crbeginE:
	.zero		1
	.type		_ZN34_INTERNAL_faba5c12_4_k_cu__Z4getNi4cuda3std6ranges3__45__cpo4nextE,@object
	.size		_ZN34_INTERNAL_faba5c12_4_k_cu__Z4getNi4cuda3std6ranges3__45__cpo4nextE,(_ZN34_INTERNAL_faba5c12_4_k_cu__Z4getNi4cuda3std6ranges3__45__cpo4swapE - _ZN34_INTERNAL_faba5c12_4_k_cu__Z4getNi4cuda3std6ranges3__45__cpo4nextE)
_ZN34_INTERNAL_faba5c12_4_k_cu__Z4getNi4cuda3std6ranges3__45__cpo4nextE:
	.zero		1
	.type		_ZN34_INTERNAL_faba5c12_4_k_cu__Z4getNi4cuda3std6ranges3__45__cpo4swapE,@object
	.size		_ZN34_INTERNAL_faba5c12_4_k_cu__Z4getNi4cuda3std6ranges3__45__cpo4swapE,(_ZN34_INTERNAL_faba5c12_4_k_cu__Z4getNi6thrust24THRUST_300001_SM_1000_NS8cuda_cub10par_nosyncE - _ZN34_INTERNAL_faba5c12_4_k_cu__Z4getNi4cuda3std6ranges3__45__cpo4swapE)
_ZN34_INTERNAL_faba5c12_4_k_cu__Z4getNi4cuda3std6ranges3__45__cpo4swapE:
	.zero		1
	.type		_ZN34_INTERNAL_faba5c12_4_k_cu__Z4getNi6thrust24THRUST_300001_SM_1000_NS8cuda_cub10par_nosyncE,@object
	.size		_ZN34_INTERNAL_faba5c12_4_k_cu__Z4getNi6thrust24THRUST_300001_SM_1000_NS8cuda_cub10par_nosyncE,(_ZN34_INTERNAL_faba5c12_4_k_cu__Z4getNi6thrust24THRUST_300001_SM_1000_NS12placeholders2_9E - _ZN34_INTERNAL_faba5c12_4_k_cu__Z4getNi6thrust24THRUST_300001_SM_1000_NS8cuda_cub10par_nosyncE)
_ZN34_INTERNAL_faba5c12_4_k_cu__Z4getNi6thrust24THRUST_300001_SM_1000_NS8cuda_cub10par_nosyncE:
	.zero		1
	.type		_ZN34_INTERNAL_faba5c12_4_k_cu__Z4getNi6thrust24THRUST_300001_SM_1000_NS12placeholders2_9E,@object
	.size		_ZN34_INTERNAL_faba5c12_4_k_cu__Z4getNi6thrust24THRUST_300001_SM_1000_NS12placeholders2_9E,(_ZN34_INTERNAL_faba5c12_4_k_cu__Z4getNi4cuda3std3__436_GLOBAL__N__faba5c12_4_k_cu__Z4getNi6ignoreE - _ZN34_INTERNAL_faba5c12_4_k_cu__Z4getNi6thrust24THRUST_300001_SM_1000_NS12placeholders2_9E)
_ZN34_INTERNAL_faba5c12_4_k_cu__Z4getNi6thrust24THRUST_300001_SM_1000_NS12placeholders2_9E:
	.zero		1
	.type		_ZN34_INTERNAL_faba5c12_4_k_cu__Z4getNi4cuda3std3__436_GLOBAL__N__faba5c12_4_k_cu__Z4getNi6ignoreE,@object
	.size		_ZN34_INTERNAL_faba5c12_4_k_cu__Z4getNi4cuda3std3__436_GLOBAL__N__faba5c12_4_k_cu__Z4getNi6ignoreE,(_ZN34_INTERNAL_faba5c12_4_k_cu__Z4getNi4cuda3std6ranges3__45__cpo4dataE - _ZN34_INTERNAL_faba5c12_4_k_cu__Z4getNi4cuda3std3__436_GLOBAL__N__faba5c12_4_k_cu__Z4getNi6ignoreE)
_ZN34_INTERNAL_faba5c12_4_k_cu__Z4getNi4cuda3std3__436_GLOBAL__N__faba5c12_4_k_cu__Z4getNi6ignoreE:
	.zero		1
	.type		_ZN34_INTERNAL_faba5c12_4_k_cu__Z4getNi4cuda3std6ranges3__45__cpo4dataE,@object
	.size		_ZN34_INTERNAL_faba5c12_4_k_cu__Z4getNi4cuda3std6ranges3__45__cpo4dataE,(_ZN34_INTERNAL_faba5c12_4_k_cu__Z4getNi6thrust24THRUST_300001_SM_1000_NS12placeholders2_1E - _ZN34_INTERNAL_faba5c12_4_k_cu__Z4getNi4cuda3std6ranges3__45__cpo4dataE)
_ZN34_INTERNAL_faba5c12_4_k_cu__Z4getNi4cuda3std6ranges3__45__cpo4dataE:
	.zero		1
	.type		_ZN34_INTERNAL_faba5c12_4_k_cu__Z4getNi6thrust24THRUST_300001_SM_1000_NS12placeholders2_1E,@object
	.size		_ZN34_INTERNAL_faba5c12_4_k_cu__Z4getNi6thrust24THRUST_300001_SM_1000_NS12placeholders2_1E,(_ZN34_INTERNAL_faba5c12_4_k_cu__Z4getNi4cuda3std3__45__cpo5beginE - _ZN34_INTERNAL_faba5c12_4_k_cu__Z4getNi6thrust24THRUST_300001_SM_1000_NS12placeholders2_1E)
_ZN34_INTERNAL_faba5c12_4_k_cu__Z4getNi6thrust24THRUST_300001_SM_1000_NS12placeholders2_1E:
	.zero		1
	.type		_ZN34_INTERNAL_faba5c12_4_k_cu__Z4getNi4cuda3std3__45__cpo5beginE,@object
	.size		_ZN34_INTERNAL_faba5c12_4_k_cu__Z4getNi4cuda3std3__45__cpo5beginE,(_ZN34_INTERNAL_faba5c12_4_k_cu__Z4getNi4cuda3std6ranges3__45__cpo5beginE - _ZN34_INTERNAL_faba5c12_4_k_cu__Z4getNi4cuda3std3__45__cpo5beginE)
_ZN34_INTERNAL_faba5c12_4_k_cu__Z4getNi4cuda3std3__45__cpo5beginE:
	.zero		1
	.type		_ZN34_INTERNAL_faba5c12_4_k_cu__Z4getNi4cuda3std6ranges3__45__cpo5beginE,@object
	.size		_ZN34_INTERNAL_faba5c12_4_k_cu__Z4getNi4cuda3std6ranges3__45__cpo5beginE,(_ZN34_INTERNAL_faba5c12_4_k_cu__Z4getNi6thrust24THRUST_300001_SM_1000_NS12placeholders2_5E - _ZN34_INTERNAL_faba5c12_4_k_cu__Z4getNi4cuda3std6ranges3__45__cpo5beginE)
_ZN34_INTERNAL_faba5c12_4_k_cu__Z4getNi4cuda3std6ranges3__45__cpo5beginE:
	.zero		1
	.type		_ZN34_INTERNAL_faba5c12_4_k_cu__Z4getNi6thrust24THRUST_300001_SM_1000_NS12placeholders2_5E,@object
	.size		_ZN34_INTERNAL_faba5c12_4_k_cu__Z4getNi6thrust24THRUST_300001_SM_1000_NS12placeholders2_5E,(_ZN34_INTERNAL_faba5c12_4_k_cu__Z4getNi4cuda3std3__45__cpo6rbeginE - _ZN34_INTERNAL_faba5c12_4_k_cu__Z4getNi6thrust24THRUST_300001_SM_1000_NS12placeholders2_5E)
_ZN34_INTERNAL_faba5c12_4_k_cu__Z4getNi6thrust24THRUST_300001_SM_1000_NS12placeholders2_5E:
	.zero		1
	.type		_ZN34_INTERNAL_faba5c12_4_k_cu__Z4getNi4cuda3std3__45__cpo6rbeginE,@object
	.size		_ZN34_INTERNAL_faba5c12_4_k_cu__Z4getNi4cuda3std3__45__cpo6rbeginE,(_ZN34_INTERNAL_faba5c12_4_k_cu__Z4getNi4cuda3std6ranges3__45__cpo7advanceE - _ZN34_INTERNAL_faba5c12_4_k_cu__Z4getNi4cuda3std3__45__cpo6rbeginE)
_ZN34_INTERNAL_faba5c12_4_k_cu__Z4getNi4cuda3std3__45__cpo6rbeginE:
	.zero		1
	.type		_ZN34_INTERNAL_faba5c12_4_k_cu__Z4getNi4cuda3std6ranges3__45__cpo7advanceE,@object
	.size		_ZN34_INTERNAL_faba5c12_4_k_cu__Z4getNi4cuda3std6ranges3__45__cpo7advanceE,(_ZN34_INTERNAL_faba5c12_4_k_cu__Z4getNi4cuda3std3__47nulloptE - _ZN34_INTERNAL_faba5c12_4_k_cu__Z4getNi4cuda3std6ranges3__45__cpo7advanceE)
_ZN34_INTERNAL_faba5c12_4_k_cu__Z4getNi4cuda3std6ranges3__45__cpo7advanceE:
	.zero		1
	.type		_ZN34_INTERNAL_faba5c12_4_k_cu__Z4getNi4cuda3std3__47nulloptE,@object
	.size		_ZN34_INTERNAL_faba5c12_4_k_cu__Z4getNi4cuda3std3__47nulloptE,(_ZN34_INTERNAL_faba5c12_4_k_cu__Z4getNi4cuda3std6ranges3__45__cpo8distanceE - _ZN34_INTERNAL_faba5c12_4_k_cu__Z4getNi4cuda3std3__47nulloptE)
_ZN34_INTERNAL_faba5c12_4_k_cu__Z4getNi4cuda3std3__47nulloptE:
	.zero		1
	.type		_ZN34_INTERNAL_faba5c12_4_k_cu__Z4getNi4cuda3std6ranges3__45__cpo8distanceE,@object
	.size		_ZN34_INTERNAL_faba5c12_4_k_cu__Z4getNi4cuda3std6ranges3__45__cpo8distanceE,(_ZN34_INTERNAL_faba5c12_4_k_cu__Z4getNi6thrust24THRUST_300001_SM_1000_NS12placeholders3_10E - _ZN34_INTERNAL_faba5c12_4_k_cu__Z4getNi4cuda3std6ranges3__45__cpo8distanceE)
_ZN34_INTERNAL_faba5c12_4_k_cu__Z4getNi4cuda3std6ranges3__45__cpo8distanceE:
	.zero		1
	.type		_ZN34_INTERNAL_faba5c12_4_k_cu__Z4getNi6thrust24THRUST_300001_SM_1000_NS12placeholders3_10E,@object
	.size		_ZN34_INTERNAL_faba5c12_4_k_cu__Z4getNi6thrust24THRUST_300001_SM_1000_NS12placeholders3_10E,(_ZN34_INTERNAL_faba5c12_4_k_cu__Z4getNi4cuda3std3__419piecewise_constructE - _ZN34_INTERNAL_faba5c12_4_k_cu__Z4getNi6thrust24THRUST_300001_SM_1000_NS12placeholders3_10E)
_ZN34_INTERNAL_faba5c12_4_k_cu__Z4getNi6thrust24THRUST_300001_SM_1000_NS12placeholders3_10E:
	.zero		1
	.type		_ZN34_INTERNAL_faba5c12_4_k_cu__Z4getNi4cuda3std3__419piecewise_constructE,@object
	.size		_ZN34_INTERNAL_faba5c12_4_k_cu__Z4getNi4cuda3std3__419piecewise_constructE,(_ZN34_INTERNAL_faba5c12_4_k_cu__Z4getNi4cuda3std6ranges3__45__cpo5cdataE - _ZN34_INTERNAL_faba5c12_4_k_cu__Z4getNi4cuda3std3__419piecewise_constructE)
_ZN34_INTERNAL_faba5c12_4_k_cu__Z4getNi4cuda3std3__419piecewise_constructE:
	.zero		1
	.type		_ZN34_INTERNAL_faba5c12_4_k_cu__Z4getNi4cuda3std6ranges3__45__cpo5cdataE,@object
	.size		_ZN34_INTERNAL_faba5c12_4_k_cu__Z4getNi4cuda3std6ranges3__45__cpo5cdataE,(_ZN34_INTERNAL_faba5c12_4_k_cu__Z4getNi6thrust24THRUST_300001_SM_1000_NS12placeholders2_2E - _ZN34_INTERNAL_faba5c12_4_k_cu__Z4getNi4cuda3std6ranges3__45__cpo5cdataE)
_ZN34_INTERNAL_faba5c12_4_k_cu__Z4getNi4cuda3std6ranges3__45__cpo5cdataE:
	.zero		1
	.type		_ZN34_INTERNAL_faba5c12_4_k_cu__Z4getNi6thrust24THRUST_300001_SM_1000_NS12placeholders2_2E,@object
	.size		_ZN34_INTERNAL_faba5c12_4_k_cu__Z4getNi6thrust24THRUST_300001_SM_1000_NS12placeholders2_2E,(_ZN34_INTERNAL_faba5c12_4_k_cu__Z4getNi4cuda3std3__45__cpo3endE - _ZN34_INTERNAL_faba5c12_4_k_cu__Z4getNi6thrust24THRUST_300001_SM_1000_NS12placeholders2_2E)
_ZN34_INTERNAL_faba5c12_4_k_cu__Z4getNi6thrust24THRUST_300001_SM_1000_NS12placeholders2_2E:
	.zero		1
	.type		_ZN34_INTERNAL_faba5c12_4_k_cu__Z4getNi4cuda3std3__45__cpo3endE,@object
	.size		_ZN34_INTERNAL_faba5c12_4_k_cu__Z4getNi4cuda3std3__45__cpo3endE,(_ZN34_INTERNAL_faba5c12_4_k_cu__Z4getNi4cuda3std6ranges3__45__cpo3endE - _ZN34_INTERNAL_faba5c12_4_k_cu__Z4getNi4cuda3std3__45__cpo3endE)
_ZN34_INTERNAL_faba5c12_4_k_cu__Z4getNi4cuda3std3__45__cpo3endE:
	.zero		1
	.type		_ZN34_INTERNAL_faba5c12_4_k_cu__Z4getNi4cuda3std6ranges3__45__cpo3endE,@object
	.size		_ZN34_INTERNAL_faba5c12_4_k_cu__Z4getNi4cuda3std6ranges3__45__cpo3endE,(_ZN34_INTERNAL_faba5c12_4_k_cu__Z4getNi6thrust24THRUST_300001_SM_1000_NS12placeholders2_6E - _ZN34_INTERNAL_faba5c12_4_k_cu__Z4getNi4cuda3std6ranges3__45__cpo3endE)
_ZN34_INTERNAL_faba5c12_4_k_cu__Z4getNi4cuda3std6ranges3__45__cpo3endE:
	.zero		1
	.type		_ZN34_INTERNAL_faba5c12_4_k_cu__Z4getNi6thrust24THRUST_300001_SM_1000_NS12placeholders2_6E,@object
	.size		_ZN34_INTERNAL_faba5c12_4_k_cu__Z4getNi6thrust24THRUST_300001_SM_1000_NS12placeholders2_6E,(_ZN34_INTERNAL_faba5c12_4_k_cu__Z4getNi4cuda3std3__45__cpo4rendE - _ZN34_INTERNAL_faba5c12_4_k_cu__Z4getNi6thrust24THRUST_300001_SM_1000_NS12placeholders2_6E)
_ZN34_INTERNAL_faba5c12_4_k_cu__Z4getNi6thrust24THRUST_300001_SM_1000_NS12placeholders2_6E:
	.zero		1
	.type		_ZN34_INTERNAL_faba5c12_4_k_cu__Z4getNi4cuda3std3__45__cpo4rendE,@object
	.size		_ZN34_INTERNAL_faba5c12_4_k_cu__Z4getNi4cuda3std3__45__cpo4rendE,(_ZN34_INTERNAL_faba5c12_4_k_cu__Z4getNi4cuda3std6ranges3__45__cpo9iter_swapE - _ZN34_INTERNAL_faba5c12_4_k_cu__Z4getNi4cuda3std3__45__cpo4rendE)
_ZN34_INTERNAL_faba5c12_4_k_cu__Z4getNi4cuda3std3__45__cpo4rendE:
	.zero		1
	.type		_ZN34_INTERNAL_faba5c12_4_k_cu__Z4getNi4cuda3std6ranges3__45__cpo9iter_swapE,@object
	.size		_ZN34_INTERNAL_faba5c12_4_k_cu__Z4getNi4cuda3std6ranges3__45__cpo9iter_swapE,(_ZN34_INTERNAL_faba5c12_4_k_cu__Z4getNi4cuda3std3__48unexpectE - _ZN34_INTERNAL_faba5c12_4_k_cu__Z4getNi4cuda3std6ranges3__45__cpo9iter_swapE)
_ZN34_INTERNAL_faba5c12_4_k_cu__Z4getNi4cuda3std6ranges3__45__cpo9iter_swapE:
	.zero		1
	.type		_ZN34_INTERNAL_faba5c12_4_k_cu__Z4getNi4cuda3std3__48unexpectE,@object
	.size		_ZN34_INTERNAL_faba5c12_4_k_cu__Z4getNi4cuda3std3__48unexpectE,(_ZN34_INTERNAL_faba5c12_4_k_cu__Z4getNi6thrust24THRUST_300001_SM_1000_NS8cuda_cub3parE - _ZN34_INTERNAL_faba5c12_4_k_cu__Z4getNi4cuda3std3__48unexpectE)
_ZN34_INTERNAL_faba5c12_4_k_cu__Z4getNi4cuda3std3__48unexpectE:
	.zero		1
	.type		_ZN34_INTERNAL_faba5c12_4_k_cu__Z4getNi6thrust24THRUST_300001_SM_1000_NS8cuda_cub3parE,@object
	.size		_ZN34_INTERNAL_faba5c12_4_k_cu__Z4getNi6thrust24THRUST_300001_SM_1000_NS8cuda_cub3parE,(_ZN34_INTERNAL_faba5c12_4_k_cu__Z4getNi6thrust24THRUST_300001_SM_1000_NS12placeholders2_4E - _ZN34_INTERNAL_faba5c12_4_k_cu__Z4getNi6thrust24THRUST_300001_SM_1000_NS8cuda_cub3parE)
_ZN34_INTERNAL_faba5c12_4_k_cu__Z4getNi6thrust24THRUST_300001_SM_1000_NS8cuda_cub3parE:
	.zero		1
	.type		_ZN34_INTERNAL_faba5c12_4_k_cu__Z4getNi6thrust24THRUST_300001_SM_1000_NS12placeholders2_4E,@object
	.size		_ZN34_INTERNAL_faba5c12_4_k_cu__Z4getNi6thrust24THRUST_300001_SM_1000_NS12placeholders2_4E,(_ZN34_INTERNAL_faba5c12_4_k_cu__Z4getNi4cuda3std3__45__cpo4cendE - _ZN34_INTERNAL_faba5c12_4_k_cu__Z4getNi6thrust24THRUST_300001_SM_1000_NS12placeholders2_4E)
_ZN34_INTERNAL_faba5c12_4_k_cu__Z4getNi6thrust24THRUST_300001_SM_1000_NS12placeholders2_4E:
	.zero		1
	.type		_ZN34_INTERNAL_faba5c12_4_k_cu__Z4getNi4cuda3std3__45__cpo4cendE,@object
	.size		_ZN34_INTERNAL_faba5c12_4_k_cu__Z4getNi4cuda3std3__45__cpo4cendE,(_ZN34_INTERNAL_faba5c12_4_k_cu__Z4getNi4cuda3std6ranges3__45__cpo4cendE - _ZN34_INTERNAL_faba5c12_4_k_cu__Z4getNi4cuda3std3__45__cpo4cendE)
_ZN34_INTERNAL_faba5c12_4_k_cu__Z4getNi4cuda3std3__45__cpo4cendE:
	.zero		1
	.type		_ZN34_INTERNAL_faba5c12_4_k_cu__Z4getNi4cuda3std6ranges3__45__cpo4cendE,@object
	.size		_ZN34_INTERNAL_faba5c12_4_k_cu__Z4getNi4cuda3std6ranges3__45__cpo4cendE,(_ZN34_INTERNAL_faba5c12_4_k_cu__Z4getNi4cuda3std3__420unreachable_sentinelE - _ZN34_INTERNAL_faba5c12_4_k_cu__Z4getNi4cuda3std6ranges3__45__cpo4cendE)
_ZN34_INTERNAL_faba5c12_4_k_cu__Z4getNi4cuda3std6ranges3__45__cpo4cendE:
	.zero		1
	.type		_ZN34_INTERNAL_faba5c12_4_k_cu__Z4getNi4cuda3std3__420unreachable_sentinelE,@object
	.size		_ZN34_INTERNAL_faba5c12_4_k_cu__Z4getNi4cuda3std3__420unreachable_sentinelE,(_ZN34_INTERNAL_faba5c12_4_k_cu__Z4getNi4cuda3std6ranges3__45__cpo5ssizeE - _ZN34_INTERNAL_faba5c12_4_k_cu__Z4getNi4cuda3std3__420unreachable_sentinelE)
_ZN34_INTERNAL_faba5c12_4_k_cu__Z4getNi4cuda3std3__420unreachable_sentinelE:
	.zero		1
	.type		_ZN34_INTERNAL_faba5c12_4_k_cu__Z4getNi4cuda3std6ranges3__45__cpo5ssizeE,@object
	.size		_ZN34_INTERNAL_faba5c12_4_k_cu__Z4getNi4cuda3std6ranges3__45__cpo5ssizeE,(_ZN34_INTERNAL_faba5c12_4_k_cu__Z4getNi6thrust24THRUST_300001_SM_1000_NS12placeholders2_8E - _ZN34_INTERNAL_faba5c12_4_k_cu__Z4getNi4cuda3std6ranges3__45__cpo5ssizeE)
_ZN34_INTERNAL_faba5c12_4_k_cu__Z4getNi4cuda3std6ranges3__45__cpo5ssizeE:
	.zero		1
	.type		_ZN34_INTERNAL_faba5c12_4_k_cu__Z4getNi6thrust24THRUST_300001_SM_1000_NS12placeholders2_8E,@object
	.size		_ZN34_INTERNAL_faba5c12_4_k_cu__Z4getNi6thrust24THRUST_300001_SM_1000_NS12placeholders2_8E,(_ZN34_INTERNAL_faba5c12_4_k_cu__Z4getNi4cuda3std3__45__cpo5crendE - _ZN34_INTERNAL_faba5c12_4_k_cu__Z4getNi6thrust24THRUST_300001_SM_1000_NS12placeholders2_8E)
_ZN34_INTERNAL_faba5c12_4_k_cu__Z4getNi6thrust24THRUST_300001_SM_1000_NS12placeholders2_8E:
	.zero		1
	.type		_ZN34_INTERNAL_faba5c12_4_k_cu__Z4getNi4cuda3std3__45__cpo5crendE,@object
	.size		_ZN34_INTERNAL_faba5c12_4_k_cu__Z4getNi4cuda3std3__45__cpo5crendE,(_ZN34_INTERNAL_faba5c12_4_k_cu__Z4getNi4cuda3std6ranges3__45__cpo4prevE - _ZN34_INTERNAL_faba5c12_4_k_cu__Z4getNi4cuda3std3__45__cpo5crendE)
_ZN34_INTERNAL_faba5c12_4_k_cu__Z4getNi4cuda3std3__45__cpo5crendE:
	.zero		1
	.type		_ZN34_INTERNAL_faba5c12_4_k_cu__Z4getNi4cuda3std6ranges3__45__cpo4prevE,@object
	.size		_ZN34_INTERNAL_faba5c12_4_k_cu__Z4getNi4cuda3std6ranges3__45__cpo4prevE,(_ZN34_INTERNAL_faba5c12_4_k_cu__Z4getNi4cuda3std6ranges3__45__cpo9iter_moveE - _ZN34_INTERNAL_faba5c12_4_k_cu__Z4getNi4cuda3std6ranges3__45__cpo4prevE)
_ZN34_INTERNAL_faba5c12_4_k_cu__Z4getNi4cuda3std6ranges3__45__cpo4prevE:
	.zero		1
	.type		_ZN34_INTERNAL_faba5c12_4_k_cu__Z4getNi4cuda3std6ranges3__45__cpo9iter_moveE,@object
	.size		_ZN34_INTERNAL_faba5c12_4_k_cu__Z4getNi4cuda3std6ranges3__45__cpo9iter_moveE,(_ZN34_INTERNAL_faba5c12_4_k_cu__Z4getNi6thrust24THRUST_300001_SM_1000_NS6system6detail10sequential3seqE - _ZN34_INTERNAL_faba5c12_4_k_cu__Z4getNi4cuda3std6ranges3__45__cpo9iter_moveE)
_ZN34_INTERNAL_faba5c12_4_k_cu__Z4getNi4cuda3std6ranges3__45__cpo9iter_moveE:
	.zero		1
	.type		_ZN34_INTERNAL_faba5c12_4_k_cu__Z4getNi6thrust24THRUST_300001_SM_1000_NS6system6detail10sequential3seqE,@object
	.size		_ZN34_INTERNAL_faba5c12_4_k_cu__Z4getNi6thrust24THRUST_300001_SM_1000_NS6system6detail10sequential3seqE,(.L_31 - _ZN34_INTERNAL_faba5c12_4_k_cu__Z4getNi6thrust24THRUST_300001_SM_1000_NS6system6detail10sequential3seqE)
_ZN34_INTERNAL_faba5c12_4_k_cu__Z4getNi6thrust24THRUST_300001_SM_1000_NS6system6detail10sequential3seqE:
	.zero		1
.L_31:


//--------------------- .nv.constant0._ZN3cub18CUB_300001_SM_10006detail11EmptyKernelIvEEvv --------------------------
	.section	.nv.constant0._ZN3cub18CUB_300001_SM_10006detail11EmptyKernelIvEEvv,"a",@progbits
	.sectionflags	@""
	.align	4
.nv.constant0._ZN3cub18CUB_300001_SM_10006detail11EmptyKernelIvEEvv:
	.zero		896


//--------------------- .nv.constant0._Z14compareAndSwapPfim --------------------------
	.section	.nv.constant0._Z14compareAndSwapPfim,"a",@progbits
	.sectionflags	@""
	.align	4
.nv.constant0._Z14compareAndSwapPfim:
	.zero		920


//--------------------- .nv.constant0._Z10butterflyNPfS_im --------------------------
	.section	.nv.constant0._Z10butterflyNPfS_im,"a",@progbits
	.sectionflags	@""
	.align	4
.nv.constant0._Z10butterflyNPfS_im:
	.zero		928


//--------------------- .nv.constant0._Z8shuffleNPfS_im --------------------------
	.section	.nv.constant0._Z8shuffleNPfS_im,"a",@progbits
	.sectionflags	@""
	.align	4
.nv.constant0._Z8shuffleNPfS_im:
	.zero		928


//--------------------- SYMBOLS --------------------------

	.type		.nv.reservedSmem.offset0,@object
	.size		.nv.reservedSmem.offset0,0x4
